//
// Generated by NVIDIA NVVM Compiler
//
// Compiler Build ID: CL-36424714
// Cuda compilation tools, release 13.0, V13.0.88
// Based on NVVM 20.0.0
//

.version 9.0
.target sm_100
.address_size 64

	// .globl	_Z39fusedScaledDotProductAttentionOptimizedPKfS0_S0_Pfiif
// _ZZ39fusedScaledDotProductAttentionOptimizedPKfS0_S0_PfiifE7sharedQ has been demoted
// _ZZ39fusedScaledDotProductAttentionOptimizedPKfS0_S0_PfiifE7sharedK has been demoted
// _ZZ39fusedScaledDotProductAttentionOptimizedPKfS0_S0_PfiifE7maxVals has been demoted
// _ZZ39fusedScaledDotProductAttentionOptimizedPKfS0_S0_PfiifE6sumExp has been demoted

.visible .entry _Z39fusedScaledDotProductAttentionOptimizedPKfS0_S0_Pfiif(
	.param .u64 .ptr .align 1 _Z39fusedScaledDotProductAttentionOptimizedPKfS0_S0_Pfiif_param_0,
	.param .u64 .ptr .align 1 _Z39fusedScaledDotProductAttentionOptimizedPKfS0_S0_Pfiif_param_1,
	.param .u64 .ptr .align 1 _Z39fusedScaledDotProductAttentionOptimizedPKfS0_S0_Pfiif_param_2,
	.param .u64 .ptr .align 1 _Z39fusedScaledDotProductAttentionOptimizedPKfS0_S0_Pfiif_param_3,
	.param .u32 _Z39fusedScaledDotProductAttentionOptimizedPKfS0_S0_Pfiif_param_4,
	.param .u32 _Z39fusedScaledDotProductAttentionOptimizedPKfS0_S0_Pfiif_param_5,
	.param .f32 _Z39fusedScaledDotProductAttentionOptimizedPKfS0_S0_Pfiif_param_6
)
{
	.reg .pred 	%p<32>;
	.reg .b32 	%r<127>;
	.reg .b32 	%f<111>;
	.reg .b64 	%rd<27>;
	// demoted variable
	.shared .align 4 .b8 _ZZ39fusedScaledDotProductAttentionOptimizedPKfS0_S0_PfiifE7sharedQ[1024];
	// demoted variable
	.shared .align 4 .b8 _ZZ39fusedScaledDotProductAttentionOptimizedPKfS0_S0_PfiifE7sharedK[1024];
	// demoted variable
	.shared .align 4 .b8 _ZZ39fusedScaledDotProductAttentionOptimizedPKfS0_S0_PfiifE7maxVals[64];
	// demoted variable
	.shared .align 4 .b8 _ZZ39fusedScaledDotProductAttentionOptimizedPKfS0_S0_PfiifE6sumExp[64];
	ld.param.u64 	%rd5, [_Z39fusedScaledDotProductAttentionOptimizedPKfS0_S0_Pfiif_param_0];
	ld.param.u64 	%rd6, [_Z39fusedScaledDotProductAttentionOptimizedPKfS0_S0_Pfiif_param_1];
	ld.param.u32 	%r54, [_Z39fusedScaledDotProductAttentionOptimizedPKfS0_S0_Pfiif_param_4];
	ld.param.u32 	%r55, [_Z39fusedScaledDotProductAttentionOptimizedPKfS0_S0_Pfiif_param_5];
	ld.param.f32 	%f31, [_Z39fusedScaledDotProductAttentionOptimizedPKfS0_S0_Pfiif_param_6];
	cvta.to.global.u64 	%rd1, %rd6;
	cvta.to.global.u64 	%rd2, %rd5;
	mov.u32 	%r56, %ctaid.y;
	mov.u32 	%r57, %ntid.y;
	mov.u32 	%r1, %tid.y;
	mad.lo.s32 	%r2, %r56, %r57, %r1;
	mov.u32 	%r58, %ctaid.x;
	mov.u32 	%r59, %ntid.x;
	mov.u32 	%r3, %tid.x;
	mad.lo.s32 	%r4, %r58, %r59, %r3;
	setp.ne.s32 	%p1, %r3, 0;
	shl.b32 	%r60, %r1, 2;
	mov.u32 	%r61, _ZZ39fusedScaledDotProductAttentionOptimizedPKfS0_S0_PfiifE7maxVals;
	add.s32 	%r5, %r61, %r60;
	mov.u32 	%r62, _ZZ39fusedScaledDotProductAttentionOptimizedPKfS0_S0_PfiifE6sumExp;
	add.s32 	%r6, %r62, %r60;
	@%p1 bra 	$L__BB0_2;
	mov.b32 	%r63, -8388608;
	st.shared.u32 	[%r5], %r63;
	mov.b32 	%r64, 0;
	st.shared.u32 	[%r6], %r64;
$L__BB0_2:
	bar.sync 	0;
	setp.ge.s32 	%p2, %r2, %r54;
	@%p2 bra 	$L__BB0_46;
	add.s32 	%r66, %r54, 15;
	shr.u32 	%r7, %r66, 4;
	add.s32 	%r67, %r55, 15;
	shr.s32 	%r68, %r67, 31;
	shr.u32 	%r69, %r68, 28;
	add.s32 	%r70, %r67, %r69;
	shr.s32 	%r71, %r70, 4;
	shl.b32 	%r72, %r1, 6;
	mov.u32 	%r73, _ZZ39fusedScaledDotProductAttentionOptimizedPKfS0_S0_PfiifE7sharedQ;
	add.s32 	%r8, %r73, %r72;
	shl.b32 	%r74, %r3, 2;
	add.s32 	%r9, %r8, %r74;
	mov.u32 	%r75, _ZZ39fusedScaledDotProductAttentionOptimizedPKfS0_S0_PfiifE7sharedK;
	add.s32 	%r76, %r75, %r72;
	add.s32 	%r10, %r76, %r74;
	mul.lo.s32 	%r11, %r55, %r2;
	shl.b32 	%r77, %r3, 6;
	add.s32 	%r12, %r75, %r77;
	max.s32 	%r13, %r71, 1;
	mov.f32 	%f96, 0fFF800000;
	mov.b32 	%r114, 0;
$L__BB0_4:
	shl.b32 	%r78, %r114, 4;
	add.s32 	%r15, %r78, %r3;
	setp.ge.s32 	%p3, %r15, %r54;
	@%p3 bra 	$L__BB0_15;
	setp.lt.s32 	%p4, %r55, 1;
	mov.f32 	%f94, 0f00000000;
	@%p4 bra 	$L__BB0_14;
	mul.lo.s32 	%r16, %r15, %r55;
	mov.f32 	%f94, 0f00000000;
	mov.b32 	%r115, 0;
$L__BB0_7:
	shl.b32 	%r18, %r115, 4;
	add.s32 	%r19, %r18, %r3;
	setp.ge.s32 	%p5, %r19, %r55;
	@%p5 bra 	$L__BB0_9;
	add.s32 	%r81, %r19, %r11;
	mul.wide.s32 	%rd7, %r81, 4;
	add.s64 	%rd8, %rd2, %rd7;
	ld.global.nc.f32 	%f36, [%rd8];
	st.shared.f32 	[%r9], %f36;
	add.s32 	%r82, %r19, %r16;
	mul.wide.s32 	%rd9, %r82, 4;
	add.s64 	%rd10, %rd1, %rd9;
	ld.global.nc.f32 	%f92, [%rd10];
	bra.uni 	$L__BB0_10;
$L__BB0_9:
	mov.b32 	%r80, 0;
	st.shared.u32 	[%r9], %r80;
	mov.f32 	%f92, 0f00000000;
$L__BB0_10:
	st.shared.f32 	[%r10], %f92;
	bar.sync 	0;
	setp.ge.s32 	%p6, %r18, %r55;
	@%p6 bra 	$L__BB0_13;
	mov.b32 	%r116, 0;
$L__BB0_12:
	shl.b32 	%r84, %r116, 2;
	add.s32 	%r85, %r8, %r84;
	ld.shared.f32 	%f37, [%r85];
	add.s32 	%r86, %r12, %r84;
	ld.shared.f32 	%f38, [%r86];
	fma.rn.f32 	%f94, %f37, %f38, %f94;
	add.s32 	%r21, %r116, 1;
	setp.lt.u32 	%p7, %r116, 15;
	add.s32 	%r87, %r18, %r21;
	setp.lt.s32 	%p8, %r87, %r55;
	and.pred  	%p9, %p7, %p8;
	mov.u32 	%r116, %r21;
	@%p9 bra 	$L__BB0_12;
$L__BB0_13:
	bar.sync 	0;
	add.s32 	%r115, %r115, 1;
	setp.ne.s32 	%p10, %r115, %r13;
	@%p10 bra 	$L__BB0_7;
$L__BB0_14:
	mul.f32 	%f39, %f31, %f94;
	max.f32 	%f96, %f96, %f39;
$L__BB0_15:
	add.s32 	%r114, %r114, 1;
	setp.ne.s32 	%p11, %r114, %r7;
	@%p11 bra 	$L__BB0_4;
	ld.shared.u32 	%r117, [%r5];
$L__BB0_17:
	mov.b32 	%f40, %r117;
	max.f32 	%f41, %f96, %f40;
	mov.b32 	%r88, %f41;
	atom.relaxed.shared.cas.b32 	%r26, [%r5], %r117, %r88;
	setp.ne.s32 	%p12, %r117, %r26;
	mov.u32 	%r117, %r26;
	@%p12 bra 	$L__BB0_17;
	bar.sync 	0;
	max.s32 	%r27, %r7, 1;
	mov.f32 	%f103, 0f00000000;
	mov.b32 	%r118, 0;
$L__BB0_19:
	shl.b32 	%r90, %r118, 4;
	add.s32 	%r29, %r90, %r3;
	setp.ge.s32 	%p13, %r29, %r54;
	@%p13 bra 	$L__BB0_30;
	setp.lt.s32 	%p14, %r55, 1;
	mov.f32 	%f101, 0f00000000;
	@%p14 bra 	$L__BB0_29;
	mul.lo.s32 	%r30, %r29, %r55;
	mov.f32 	%f101, 0f00000000;
	mov.b32 	%r119, 0;
$L__BB0_22:
	shl.b32 	%r32, %r119, 4;
	add.s32 	%r33, %r32, %r3;
	setp.ge.s32 	%p15, %r33, %r55;
	@%p15 bra 	$L__BB0_24;
	add.s32 	%r93, %r33, %r11;
	mul.wide.s32 	%rd11, %r93, 4;
	add.s64 	%rd12, %rd2, %rd11;
	ld.global.nc.f32 	%f46, [%rd12];
	st.shared.f32 	[%r9], %f46;
	add.s32 	%r94, %r33, %r30;
	mul.wide.s32 	%rd13, %r94, 4;
	add.s64 	%rd14, %rd1, %rd13;
	ld.global.nc.f32 	%f99, [%rd14];
	bra.uni 	$L__BB0_25;
$L__BB0_24:
	mov.b32 	%r92, 0;
	st.shared.u32 	[%r9], %r92;
	mov.f32 	%f99, 0f00000000;
$L__BB0_25:
	st.shared.f32 	[%r10], %f99;
	bar.sync 	0;
	setp.ge.s32 	%p16, %r32, %r55;
	@%p16 bra 	$L__BB0_28;
	mov.b32 	%r120, 0;
$L__BB0_27:
	shl.b32 	%r96, %r120, 2;
	add.s32 	%r97, %r8, %r96;
	ld.shared.f32 	%f47, [%r97];
	add.s32 	%r98, %r12, %r96;
	ld.shared.f32 	%f48, [%r98];
	fma.rn.f32 	%f101, %f47, %f48, %f101;
	add.s32 	%r35, %r120, 1;
	setp.lt.u32 	%p17, %r120, 15;
	add.s32 	%r99, %r32, %r35;
	setp.lt.s32 	%p18, %r99, %r55;
	and.pred  	%p19, %p17, %p18;
	mov.u32 	%r120, %r35;
	@%p19 bra 	$L__BB0_27;
$L__BB0_28:
	bar.sync 	0;
	add.s32 	%r119, %r119, 1;
	setp.ne.s32 	%p20, %r119, %r13;
	@%p20 bra 	$L__BB0_22;
$L__BB0_29:
	mul.f32 	%f49, %f31, %f101;
	ld.shared.f32 	%f50, [%r5];
	sub.f32 	%f51, %f49, %f50;
	fma.rn.f32 	%f52, %f51, 0f3BBB989D, 0f3F000000;
	cvt.sat.f32.f32 	%f53, %f52;
	mov.f32 	%f54, 0f4B400001;
	mov.f32 	%f55, 0f437C0000;
	fma.rm.f32 	%f56, %f53, %f55, %f54;
	add.f32 	%f57, %f56, 0fCB40007F;
	neg.f32 	%f58, %f57;
	fma.rn.f32 	%f59, %f51, 0f3FB8AA3B, %f58;
	fma.rn.f32 	%f60, %f51, 0f32A57060, %f59;
	mov.b32 	%r100, %f56;
	shl.b32 	%r101, %r100, 23;
	mov.b32 	%f61, %r101;
	ex2.approx.ftz.f32 	%f62, %f60;
	fma.rn.f32 	%f103, %f62, %f61, %f103;
$L__BB0_30:
	add.s32 	%r118, %r118, 1;
	setp.ne.s32 	%p21, %r118, %r27;
	@%p21 bra 	$L__BB0_19;
	atom.shared.add.f32 	%f63, [%r6], %f103;
	bar.sync 	0;
	setp.ge.s32 	%p22, %r4, %r55;
	@%p22 bra 	$L__BB0_46;
	mov.f32 	%f110, 0f00000000;
	mov.b32 	%r121, 0;
$L__BB0_33:
	shl.b32 	%r103, %r121, 4;
	add.s32 	%r39, %r103, %r3;
	setp.ge.s32 	%p23, %r39, %r54;
	@%p23 bra 	$L__BB0_44;
	setp.lt.s32 	%p24, %r55, 1;
	mov.f32 	%f108, 0f00000000;
	@%p24 bra 	$L__BB0_43;
	mul.lo.s32 	%r40, %r39, %r55;
	mov.f32 	%f108, 0f00000000;
	mov.b32 	%r122, 0;
$L__BB0_36:
	shl.b32 	%r125, %r122, 4;
	add.s32 	%r43, %r125, %r3;
	setp.ge.s32 	%p25, %r43, %r55;
	@%p25 bra 	$L__BB0_38;
	add.s32 	%r106, %r43, %r11;
	mul.wide.s32 	%rd15, %r106, 4;
	add.s64 	%rd16, %rd2, %rd15;
	ld.global.nc.f32 	%f68, [%rd16];
	st.shared.f32 	[%r9], %f68;
	add.s32 	%r107, %r43, %r40;
	mul.wide.s32 	%rd17, %r107, 4;
	add.s64 	%rd18, %rd1, %rd17;
	ld.global.nc.f32 	%f106, [%rd18];
	bra.uni 	$L__BB0_39;
$L__BB0_38:
	mov.b32 	%r105, 0;
	st.shared.u32 	[%r9], %r105;
	mov.f32 	%f106, 0f00000000;
$L__BB0_39:
	st.shared.f32 	[%r10], %f106;
	bar.sync 	0;
	setp.ge.s32 	%p26, %r125, %r55;
	@%p26 bra 	$L__BB0_42;
	mov.b32 	%r126, 1;
	mov.u32 	%r123, %r8;
	mov.u32 	%r124, %r12;
$L__BB0_41:
	add.s32 	%r109, %r126, -1;
	ld.shared.f32 	%f69, [%r123];
	ld.shared.f32 	%f70, [%r124];
	fma.rn.f32 	%f108, %f69, %f70, %f108;
	setp.lt.u32 	%p27, %r109, 15;
	add.s32 	%r125, %r125, 1;
	setp.lt.s32 	%p28, %r125, %r55;
	and.pred  	%p29, %p27, %p28;
	add.s32 	%r126, %r126, 1;
	add.s32 	%r124, %r124, 4;
	add.s32 	%r123, %r123, 4;
	@%p29 bra 	$L__BB0_41;
$L__BB0_42:
	bar.sync 	0;
	add.s32 	%r122, %r122, 1;
	setp.ne.s32 	%p30, %r122, %r13;
	@%p30 bra 	$L__BB0_36;
$L__BB0_43:
	ld.param.u64 	%rd25, [_Z39fusedScaledDotProductAttentionOptimizedPKfS0_S0_Pfiif_param_2];
	mul.f32 	%f71, %f31, %f108;
	ld.shared.f32 	%f72, [%r5];
	sub.f32 	%f73, %f71, %f72;
	fma.rn.f32 	%f74, %f73, 0f3BBB989D, 0f3F000000;
	cvt.sat.f32.f32 	%f75, %f74;
	mov.f32 	%f76, 0f4B400001;
	mov.f32 	%f77, 0f437C0000;
	fma.rm.f32 	%f78, %f75, %f77, %f76;
	add.f32 	%f79, %f78, 0fCB40007F;
	neg.f32 	%f80, %f79;
	fma.rn.f32 	%f81, %f73, 0f3FB8AA3B, %f80;
	fma.rn.f32 	%f82, %f73, 0f32A57060, %f81;
	mov.b32 	%r110, %f78;
	shl.b32 	%r111, %r110, 23;
	mov.b32 	%f83, %r111;
	ex2.approx.ftz.f32 	%f84, %f82;
	mul.f32 	%f85, %f84, %f83;
	ld.shared.f32 	%f86, [%r6];
	add.f32 	%f87, %f86, 0f322BCC77;
	div.rn.f32 	%f88, %f85, %f87;
	mad.lo.s32 	%r112, %r39, %r55, %r4;
	cvta.to.global.u64 	%rd19, %rd25;
	mul.wide.s32 	%rd20, %r112, 4;
	add.s64 	%rd21, %rd19, %rd20;
	ld.global.nc.f32 	%f89, [%rd21];
	fma.rn.f32 	%f110, %f89, %f88, %f110;
$L__BB0_44:
	add.s32 	%r121, %r121, 1;
	setp.ne.s32 	%p31, %r121, %r27;
	@%p31 bra 	$L__BB0_33;
	ld.param.u64 	%rd26, [_Z39fusedScaledDotProductAttentionOptimizedPKfS0_S0_Pfiif_param_3];
	add.s32 	%r113, %r11, %r4;
	cvta.to.global.u64 	%rd22, %rd26;
	mul.wide.s32 	%rd23, %r113, 4;
	add.s64 	%rd24, %rd22, %rd23;
	st.global.f32 	[%rd24], %f110;
$L__BB0_46:
	ret;

}


// ===== COMPILED SASS (sm_100) =====

	.target	sm_100

	.elftype	@"ET_EXEC"


//--------------------- .note.nv.tkinfo           --------------------------
	.section	.note.nv.tkinfo,"",@"SHT_NOTE"
	.sectionflags	@"SHF_NOTE_NV_TKINFO"
	.tkinfo
        /*0018*/ 	.word	0x00000002
        /*0030*/ 	.string	""
        /*0030*/ 	.string	"ptxas"
        /*0030*/ 	.string	"Cuda compilation tools, release 13.0, V13.0.88"
        /*0030*/ 	.string	"Build cuda_13.0.r13.0/compiler.36424714_0"
        /*0030*/ 	.string	"-arch sm_100 -m 64 "



//--------------------- .note.nv.cuinfo           --------------------------
	.section	.note.nv.cuinfo,"",@"SHT_NOTE"
	.sectionflags	@"SHF_NOTE_NV_CUINFO"
        /*0018*/ 	.short	0x0002
        /*001a*/ 	.short	0x0064
        /*001c*/ 	.short	0x0082
	.zero		2


//--------------------- .nv.info                  --------------------------
	.section	.nv.info,"",@"SHT_CUDA_INFO"
	.align	4


	//----- nvinfo : EIATTR_REGCOUNT
	.align		4
        /*0000*/ 	.byte	0x04, 0x2f
        /*0002*/ 	.short	(.L_1 - .L_0)
	.align		4
.L_0:
        /*0004*/ 	.word	index@(_Z39fusedScaledDotProductAttentionOptimizedPKfS0_S0_Pfiif)
        /*0008*/ 	.word	0x0000001a


	//----- nvinfo : EIATTR_FRAME_SIZE
	.align		4
.L_1:
        /*000c*/ 	.byte	0x04, 0x11
        /*000e*/ 	.short	(.L_3 - .L_2)
	.align		4
.L_2:
        /*0010*/ 	.word	index@($__internal_0_$__cuda_sm3x_div_rn_noftz_f32_slowpath)
        /*0014*/ 	.word	0x00000000


	//----- nvinfo : EIATTR_FRAME_SIZE
	.align		4
.L_3:
        /*0018*/ 	.byte	0x04, 0x11
        /*001a*/ 	.short	(.L_5 - .L_4)
	.align		4
.L_4:
        /*001c*/ 	.word	index@(_Z39fusedScaledDotProductAttentionOptimizedPKfS0_S0_Pfiif)
        /*0020*/ 	.word	0x00000000


	//----- nvinfo : EIATTR_MIN_STACK_SIZE
	.align		4
.L_5:
        /*0024*/ 	.byte	0x04, 0x12
        /*0026*/ 	.short	(.L_7 - .L_6)
	.align		4
.L_6:
        /*0028*/ 	.word	index@(_Z39fusedScaledDotProductAttentionOptimizedPKfS0_S0_Pfiif)
        /*002c*/ 	.word	0x00000000
.L_7:


//--------------------- .nv.compat                --------------------------
	.section	.nv.compat,"",@"SHT_CUDA_COMPAT_INFO"
	.align	4
        /*0000*/ 	.byte	0x02, 0x09, 0x00, 0x00, 0x02, 0x02, 0x01, 0x00, 0x02, 0x05, 0x05, 0x00, 0x03, 0x07, 0x01, 0x01
        /*0010*/ 	.byte	0x02, 0x03, 0x00, 0x00, 0x02, 0x06, 0x01, 0x00, 0x04, 0x0b, 0x08, 0x00, 0x01, 0x00, 0x00, 0x00
        /*0020*/ 	.byte	0x00, 0x00, 0x00, 0x00


//--------------------- .nv.info._Z39fusedScaledDotProductAttentionOptimizedPKfS0_S0_Pfiif --------------------------
	.section	.nv.info._Z39fusedScaledDotProductAttentionOptimizedPKfS0_S0_Pfiif,"",@"SHT_CUDA_INFO"
	.sectionflags	@""
	.align	4


	//----- nvinfo : EIATTR_CUDA_API_VERSION
	.align		4
        /*0000*/ 	.byte	0x04, 0x37
        /*0002*/ 	.short	(.L_9 - .L_8)
.L_8:
        /*0004*/ 	.word	0x00000082


	//----- nvinfo : EIATTR_KPARAM_INFO
	.align		4
.L_9:
        /*0008*/ 	.byte	0x04, 0x17
        /*000a*/ 	.short	(.L_11 - .L_10)
.L_10:
        /*000c*/ 	.word	0x00000000
        /*0010*/ 	.short	0x0006
        /*0012*/ 	.short	0x0028
        /*0014*/ 	.byte	0x00, 0xf0, 0x11, 0x00


	//----- nvinfo : EIATTR_KPARAM_INFO
	.align		4
.L_11:
        /*0018*/ 	.byte	0x04, 0x17
        /*001a*/ 	.short	(.L_13 - .L_12)
.L_12:
        /*001c*/ 	.word	0x00000000
        /*0020*/ 	.short	0x0005
        /*0022*/ 	.short	0x0024
        /*0024*/ 	.byte	0x00, 0xf0, 0x11, 0x00


	//----- nvinfo : EIATTR_KPARAM_INFO
	.align		4
.L_13:
        /*0028*/ 	.byte	0x04, 0x17
        /*002a*/ 	.short	(.L_15 - .L_14)
.L_14:
        /*002c*/ 	.word	0x00000000
        /*0030*/ 	.short	0x0004
        /*0032*/ 	.short	0x0020
        /*0034*/ 	.byte	0x00, 0xf0, 0x11, 0x00


	//----- nvinfo : EIATTR_KPARAM_INFO
	.align		4
.L_15:
        /*0038*/ 	.byte	0x04, 0x17
        /*003a*/ 	.short	(.L_17 - .L_16)
.L_16:
        /*003c*/ 	.word	0x00000000
        /*0040*/ 	.short	0x0003
        /*0042*/ 	.short	0x0018
        /*0044*/ 	.byte	0x00, 0xf5, 0x21, 0x00


	//----- nvinfo : EIATTR_KPARAM_INFO
	.align		4
.L_17:
        /*0048*/ 	.byte	0x04, 0x17
        /*004a*/ 	.short	(.L_19 - .L_18)
.L_18:
        /*004c*/ 	.word	0x00000000
        /*0050*/ 	.short	0x0002
        /*0052*/ 	.short	0x0010
        /*0054*/ 	.byte	0x00, 0xf5, 0x21, 0x00


	//----- nvinfo : EIATTR_KPARAM_INFO
	.align		4
.L_19:
        /*0058*/ 	.byte	0x04, 0x17
        /*005a*/ 	.short	(.L_21 - .L_20)
.L_20:
        /*005c*/ 	.word	0x00000000
        /*0060*/ 	.short	0x0001
        /*0062*/ 	.short	0x0008
        /*0064*/ 	.byte	0x00, 0xf5, 0x21, 0x00


	//----- nvinfo : EIATTR_KPARAM_INFO
	.align		4
.L_21:
        /*0068*/ 	.byte	0x04, 0x17
        /*006a*/ 	.short	(.L_23 - .L_22)
.L_22:
        /*006c*/ 	.word	0x00000000
        /*0070*/ 	.short	0x0000
        /*0072*/ 	.short	0x0000
        /*0074*/ 	.byte	0x00, 0xf5, 0x21, 0x00


	//----- nvinfo : EIATTR_SPARSE_MMA_MASK
	.align		4
.L_23:
        /*0078*/ 	.byte	0x03, 0x50
        /*007a*/ 	.short	0x0000


	//----- nvinfo : EIATTR_MAXREG_COUNT
	.align		4
        /*007c*/ 	.byte	0x03, 0x1b
        /*007e*/ 	.short	0x00ff


	//----- nvinfo : EIATTR_NUM_BARRIERS
	.align		4
        /*0080*/ 	.byte	0x02, 0x4c
        /*0082*/ 	.byte	0x01
	.zero		1


	//----- nvinfo : EIATTR_MERCURY_ISA_VERSION
	.align		4
        /*0084*/ 	.byte	0x03, 0x5f
        /*0086*/ 	.short	0x0101


	//----- nvinfo : EIATTR_VRC_CTA_INIT_COUNT
	.align		4
        /*0088*/ 	.byte	0x02, 0x4a
	.zero		1
	.zero		1


	//----- nvinfo : EIATTR_EXIT_INSTR_OFFSETS
	.align		4
        /*008c*/ 	.byte	0x04, 0x1c
        /*008e*/ 	.short	(.L_25 - .L_24)


	//   ....[0]....
.L_24:
        /*0090*/ 	.word	0x00000180


	//   ....[1]....
        /*0094*/ 	.word	0x00000c80


	//   ....[2]....
        /*0098*/ 	.word	0x000012e0


	//----- nvinfo : EIATTR_CRS_STACK_SIZE
	.align		4
.L_25:
        /*009c*/ 	.byte	0x04, 0x1e
        /*009e*/ 	.short	(.L_27 - .L_26)
.L_26:
        /*00a0*/ 	.word	0x00000000


	//----- nvinfo : EIATTR_CBANK_PARAM_SIZE
	.align		4
.L_27:
        /*00a4*/ 	.byte	0x03, 0x19
        /*00a6*/ 	.short	0x002c


	//----- nvinfo : EIATTR_PARAM_CBANK
	.align		4
        /*00a8*/ 	.byte	0x04, 0x0a
        /*00aa*/ 	.short	(.L_29 - .L_28)
	.align		4
.L_28:
        /*00ac*/ 	.word	index@(.nv.constant0._Z39fusedScaledDotProductAttentionOptimizedPKfS0_S0_Pfiif)
        /*00b0*/ 	.short	0x0380
        /*00b2*/ 	.short	0x002c


	//----- nvinfo : EIATTR_SW_WAR
	.align		4
.L_29:
        /*00b4*/ 	.byte	0x04, 0x36
        /*00b6*/ 	.short	(.L_31 - .L_30)
.L_30:
        /*00b8*/ 	.word	0x00000008
.L_31:


//--------------------- .nv.callgraph             --------------------------
	.section	.nv.callgraph,"",@"SHT_CUDA_CALLGRAPH"
	.align	4
	.sectionentsize	8
	.align		4
        /*0000*/ 	.word	0x00000000
	.align		4
        /*0004*/ 	.word	0xffffffff
	.align		4
        /*0008*/ 	.word	0x00000000
	.align		4
        /*000c*/ 	.word	0xfffffffe
	.align		4
        /*0010*/ 	.word	0x00000000
	.align		4
        /*0014*/ 	.word	0xfffffffd
	.align		4
        /*0018*/ 	.word	0x00000000
	.align		4
        /*001c*/ 	.word	0xfffffffc


//--------------------- .text._Z39fusedScaledDotProductAttentionOptimizedPKfS0_S0_Pfiif --------------------------
	.section	.text._Z39fusedScaledDotProductAttentionOptimizedPKfS0_S0_Pfiif,"ax",@progbits
	.align	128
        .global         _Z39fusedScaledDotProductAttentionOptimizedPKfS0_S0_Pfiif
        .type           _Z39fusedScaledDotProductAttentionOptimizedPKfS0_S0_Pfiif,@function
        .size           _Z39fusedScaledDotProductAttentionOptimizedPKfS0_S0_Pfiif,(.L_x_51 - _Z39fusedScaledDotProductAttentionOptimizedPKfS0_S0_Pfiif)
        .other          _Z39fusedScaledDotProductAttentionOptimizedPKfS0_S0_Pfiif,@"STO_CUDA_ENTRY STV_DEFAULT"
_Z39fusedScaledDotProductAttentionOptimizedPKfS0_S0_Pfiif:
.text._Z39fusedScaledDotProductAttentionOptimizedPKfS0_S0_Pfiif:
[----:B------:R-:W-:Y:S01]  /*0000*/  LDC R1, c[0x0][0x37c] ;  /* 0x0000df00ff017b82 */ /* 0x000fe20000000800 */
[----:B------:R-:W0:Y:S07]  /*0010*/  S2R R2, SR_TID.X ;  /* 0x0000000000027919 */ /* 0x000e2e0000002100 */
[----:B------:R-:W1:Y:S01]  /*0020*/  S2UR UR8, SR_CgaCtaId ;  /* 0x00000000000879c3 */ /* 0x000e620000008800 */
[----:B------:R-:W-:Y:S01]  /*0030*/  UMOV UR4, 0x400 ;  /* 0x0000040000047882 */ /* 0x000fe20000000000 */
[----:B------:R-:W2:Y:S01]  /*0040*/  LDCU UR9, c[0x0][0x3a0] ;  /* 0x00007400ff0977ac */ /* 0x000ea20008000800 */
[----:B------:R-:W3:Y:S01]  /*0050*/  S2R R11, SR_TID.Y ;  /* 0x00000000000b7919 */ /* 0x000ee20000002200 */
[----:B------:R-:W-:-:S04]  /*0060*/  UIADD3 UR5, UPT, UPT, UR4, 0x800, URZ ;  /* 0x0000080004057890 */ /* 0x000fc8000fffe0ff */
[----:B------:R-:W4:Y:S01]  /*0070*/  S2UR UR7, SR_CTAID.Y ;  /* 0x00000000000779c3 */ /* 0x000f220000002600 */
[----:B------:R-:W-:-:S07]  /*0080*/  UIADD3 UR6, UPT, UPT, UR4, 0x840, URZ ;  /* 0x0000084004067890 */ /* 0x000fce000fffe0ff */
[----:B------:R-:W4:Y:S01]  /*0090*/  LDC R4, c[0x0][0x364] ;  /* 0x0000d900ff047b82 */ /* 0x000f220000000800 */
[----:B-1----:R-:W-:-:S07]  /*00a0*/  ULEA UR5, UR8, UR5, 0x18 ;  /* 0x0000000508057291 */ /* 0x002fce000f8ec0ff */
[----:B------:R-:W1:Y:S01]  /*00b0*/  S2UR UR10, SR_CTAID.X ;  /* 0x00000000000a79c3 */ /* 0x000e620000002500 */
[----:B------:R-:W-:Y:S01]  /*00c0*/  ULEA UR6, UR8, UR6, 0x18 ;  /* 0x0000000608067291 */ /* 0x000fe2000f8ec0ff */
[----:B0-----:R-:W-:-:S06]  /*00d0*/  ISETP.NE.AND P0, PT, R2, RZ, PT ;  /* 0x000000ff0200720c */ /* 0x001fcc0003f05270 */
[----:B------:R-:W1:Y:S01]  /*00e0*/  LDC R7, c[0x0][0x360] ;  /* 0x0000d800ff077b82 */ /* 0x000e620000000800 */
[C---:B---3--:R-:W-:Y:S02]  /*00f0*/  LEA R5, R11.reuse, UR5, 0x2 ;  /* 0x000000050b057c11 */ /* 0x048fe4000f8e10ff */
[----:B------:R-:W-:Y:S01]  /*0100*/  LEA R6, R11, UR6, 0x2 ;  /* 0x000000060b067c11 */ /* 0x000fe2000f8e10ff */
[----:B----4-:R-:W-:-:S03]  /*0110*/  IMAD R4, R4, UR7, R11 ;  /* 0x0000000704047c24 */ /* 0x010fc6000f8e020b */
[----:B------:R-:W-:Y:S02]  /*0120*/  @!P0 IMAD.MOV.U32 R0, RZ, RZ, -0x800000 ;  /* 0xff800000ff008424 */ /* 0x000fe400078e00ff */
[----:B--2---:R-:W-:-:S03]  /*0130*/  ISETP.GE.AND P1, PT, R4, UR9, PT ;  /* 0x0000000904007c0c */ /* 0x004fc6000bf26270 */
[----:B------:R0:W-:Y:S04]  /*0140*/  @!P0 STS [R5], R0 ;  /* 0x0000000005008388 */ /* 0x0001e80000000800 */
[----:B------:R0:W-:Y:S01]  /*0150*/  @!P0 STS [R6], RZ ;  /* 0x000000ff06008388 */ /* 0x0001e20000000800 */
[----:B-1----:R-:W-:Y:S01]  /*0160*/  IMAD R7, R7, UR10, R2 ;  /* 0x0000000a07077c24 */ /* 0x002fe2000f8e0202 */
[----:B------:R-:W-:Y:S06]  /*0170*/  BAR.SYNC.DEFER_BLOCKING 0x0 ;  /* 0x0000000000007b1d */ /* 0x000fec0000010000 */
[----:B0-----:R-:W-:Y:S05]  /*0180*/  @P1 EXIT ;  /* 0x000000000000194d */ /* 0x001fea0003800000 */
[----:B------:R-:W0:Y:S01]  /*0190*/  LDCU UR6, c[0x0][0x3a4] ;  /* 0x00007480ff0677ac */ /* 0x000e220008000800 */
[----:B------:R-:W-:Y:S01]  /*01a0*/  HFMA2 R3, -RZ, RZ, 0, 0 ;  /* 0x00000000ff037431 */ /* 0x000fe200000001ff */
[----:B------:R-:W-:Y:S01]  /*01b0*/  BSSY B0, `(.L_x_0) ;  /* 0x000004f000007945 */ /* 0x000fe20003800000 */
[----:B------:R-:W-:Y:S01]  /*01c0*/  IMAD.MOV.U32 R17, RZ, RZ, -0x800000 ;  /* 0xff800000ff117424 */ /* 0x000fe200078e00ff */
[----:B------:R-:W-:Y:S01]  /*01d0*/  UIADD3 UR5, UPT, UPT, UR9, 0xf, URZ ;  /* 0x0000000f09057890 */ /* 0x000fe2000fffe0ff */
[----:B------:R-:W1:Y:S03]  /*01e0*/  LDCU.64 UR10, c[0x0][0x358] ;  /* 0x00006b00ff0a77ac */ /* 0x000e660008000a00 */
[----:B------:R-:W-:Y:S02]  /*01f0*/  USHF.R.U32.HI UR5, URZ, 0x4, UR5 ;  /* 0x00000004ff057899 */ /* 0x000fe40008011605 */
[----:B0-----:R-:W-:-:S04]  /*0200*/  UIADD3 UR6, UPT, UPT, UR6, 0xf, URZ ;  /* 0x0000000f06067890 */ /* 0x001fc8000fffe0ff */
[----:B------:R-:W-:-:S04]  /*0210*/  USHF.R.S32.HI UR7, URZ, 0x1f, UR6 ;  /* 0x0000001fff077899 */ /* 0x000fc80008011406 */
[----:B------:R-:W-:Y:S02]  /*0220*/  ULEA.HI UR7, UR7, UR6, URZ, 0x4 ;  /* 0x0000000607077291 */ /* 0x000fe4000f8f20ff */
[----:B------:R-:W-:Y:S02]  /*0230*/  ULEA UR6, UR8, UR4, 0x18 ;  /* 0x0000000408067291 */ /* 0x000fe4000f8ec0ff */
[----:B------:R-:W-:Y:S02]  /*0240*/  UIADD3 UR4, UPT, UPT, UR4, 0x400, URZ ;  /* 0x0000040004047890 */ /* 0x000fe4000fffe0ff */
[----:B------:R-:W-:Y:S02]  /*0250*/  USHF.R.S32.HI UR7, URZ, 0x4, UR7 ;  /* 0x00000004ff077899 */ /* 0x000fe40008011407 */
[----:B------:R-:W-:Y:S01]  /*0260*/  ULEA UR4, UR8, UR4, 0x18 ;  /* 0x0000000408047291 */ /* 0x000fe2000f8ec0ff */
[----:B------:R-:W-:Y:S01]  /*0270*/  LEA R9, R11, UR6, 0x6 ;  /* 0x000000060b097c11 */ /* 0x000fe2000f8e30ff */
[----:B------:R-:W-:-:S04]  /*0280*/  UISETP.LT.AND UP0, UPT, UR7, 0x1, UPT ;  /* 0x000000010700788c */ /* 0x000fc8000bf01270 */
[----:B------:R-:W-:Y:S01]  /*0290*/  LEA R11, R11, UR4, 0x6 ;  /* 0x000000040b0b7c11 */ /* 0x000fe2000f8e30ff */
[C---:B------:R-:W-:Y:S01]  /*02a0*/  IMAD R8, R2.reuse, 0x4, R9 ;  /* 0x0000000402087824 */ /* 0x040fe200078e0209 */
[C---:B------:R-:W-:Y:S01]  /*02b0*/  LEA R10, R2.reuse, UR4, 0x6 ;  /* 0x00000004020a7c11 */ /* 0x040fe2000f8e30ff */
[----:B------:R-:W-:Y:S02]  /*02c0*/  USEL UR7, UR7, 0x1, !UP0 ;  /* 0x0000000107077887 */ /* 0x000fe4000c000000 */
[----:B-1----:R-:W-:-:S10]  /*02d0*/  IMAD R11, R2, 0x4, R11 ;  /* 0x00000004020b7824 */ /* 0x002fd400078e020b */
.L_x_11:
[----:B0-----:R-:W0:Y:S01]  /*02e0*/  LDCU UR4, c[0x0][0x3a0] ;  /* 0x00007400ff0477ac */ /* 0x001e220008000800 */
[C---:B------:R-:W-:Y:S01]  /*02f0*/  LEA R0, R3.reuse, R2, 0x4 ;  /* 0x0000000203007211 */ /* 0x040fe200078e20ff */
[----:B------:R-:W-:Y:S01]  /*0300*/  VIADD R3, R3, 0x1 ;  /* 0x0000000103037836 */ /* 0x000fe20000000000 */
[----:B------:R-:W-:Y:S04]  /*0310*/  BSSY B1, `(.L_x_1) ;  /* 0x0000037000017945 */ /* 0x000fe80003800000 */
[----:B------:R-:W-:Y:S02]  /*0320*/  ISETP.NE.AND P0, PT, R3, UR5, PT ;  /* 0x0000000503007c0c */ /* 0x000fe4000bf05270 */
[----:B0-----:R-:W-:-:S13]  /*0330*/  ISETP.GE.AND P1, PT, R0, UR4, PT ;  /* 0x0000000400007c0c */ /* 0x001fda000bf26270 */
[----:B-1----:R-:W-:Y:S05]  /*0340*/  @P1 BRA `(.L_x_2) ;  /* 0x0000000000cc1947 */ /* 0x002fea0003800000 */
[----:B------:R-:W0:Y:S01]  /*0350*/  LDCU UR4, c[0x0][0x3a4] ;  /* 0x00007480ff0477ac */ /* 0x000e220008000800 */
[----:B------:R-:W-:Y:S01]  /*0360*/  IMAD.MOV.U32 R16, RZ, RZ, RZ ;  /* 0x000000ffff107224 */ /* 0x000fe200078e00ff */
[----:B0-----:R-:W-:-:S09]  /*0370*/  UISETP.GE.AND UP0, UPT, UR4, 0x1, UPT ;  /* 0x000000010400788c */ /* 0x001fd2000bf06270 */
[----:B------:R-:W-:Y:S05]  /*0380*/  BRA.U !UP0, `(.L_x_3) ;  /* 0x0000000108b07547 */ /* 0x000fea000b800000 */
[----:B------:R-:W-:Y:S01]  /*0390*/  MOV R16, RZ ;  /* 0x000000ff00107202 */ /* 0x000fe20000000f00 */
[----:B------:R-:W-:-:S07]  /*03a0*/  IMAD.MOV.U32 R20, RZ, RZ, RZ ;  /* 0x000000ffff147224 */ /* 0x000fce00078e00ff */
.L_x_10:
[----:B0-----:R-:W0:Y:S01]  /*03b0*/  LDC R19, c[0x0][0x3a4] ;  /* 0x0000e900ff137b82 */ /* 0x001e220000000800 */
[C---:B------:R-:W-:Y:S01]  /*03c0*/  IMAD.SHL.U32 R18, R20.reuse, 0x10, RZ ;  /* 0x0000001014127824 */ /* 0x040fe200078e00ff */
[----:B------:R-:W-:Y:S01]  /*03d0*/  IADD3 R20, PT, PT, R20, 0x1, RZ ;  /* 0x0000000114147810 */ /* 0x000fe20007ffe0ff */
[----:B------:R-:W-:Y:S02]  /*03e0*/  BSSY.RECONVERGENT B2, `(.L_x_4) ;  /* 0x0000011000027945 */ /* 0x000fe40003800200 */
[----:B------:R-:W-:Y:S01]  /*03f0*/  IMAD.IADD R22, R18, 0x1, R2 ;  /* 0x0000000112167824 */ /* 0x000fe200078e0202 */
[----:B------:R-:W-:-:S04]  /*0400*/  ISETP.NE.AND P1, PT, R20, UR7, PT ;  /* 0x0000000714007c0c */ /* 0x000fc8000bf25270 */
[----:B0-----:R-:W-:-:S13]  /*0410*/  ISETP.GE.AND P2, PT, R22, R19, PT ;  /* 0x000000131600720c */ /* 0x001fda0003f46270 */
[----:B-1----:R-:W-:Y:S05]  /*0420*/  @P2 BRA `(.L_x_5) ;  /* 0x0000000000282947 */ /* 0x002fea0003800000 */
[----:B------:R-:W0:Y:S01]  /*0430*/  LDC.64 R14, c[0x0][0x380] ;  /* 0x0000e000ff0e7b82 */ /* 0x000e220000000a00 */
[----:B------:R-:W-:-:S07]  /*0440*/  IMAD R21, R4, R19, R22 ;  /* 0x0000001304157224 */ /* 0x000fce00078e0216 */
[----:B------:R-:W1:Y:S01]  /*0450*/  LDC.64 R12, c[0x0][0x388] ;  /* 0x0000e200ff0c7b82 */ /* 0x000e620000000a00 */
[----:B0-----:R-:W-:-:S06]  /*0460*/  IMAD.WIDE R14, R21, 0x4, R14 ;  /* 0x00000004150e7825 */ /* 0x001fcc00078e020e */
[----:B------:R-:W2:Y:S01]  /*0470*/  LDG.E.CONSTANT R15, desc[UR10][R14.64] ;  /* 0x0000000a0e0f7981 */ /* 0x000ea2000c1e9900 */
[----:B------:R-:W-:-:S04]  /*0480*/  IMAD R21, R0, R19, R22 ;  /* 0x0000001300157224 */ /* 0x000fc800078e0216 */
[----:B-1----:R-:W-:-:S06]  /*0490*/  IMAD.WIDE R12, R21, 0x4, R12 ;  /* 0x00000004150c7825 */ /* 0x002fcc00078e020c */
[----:B------:R0:W5:Y:S04]  /*04a0*/  LDG.E.CONSTANT R12, desc[UR10][R12.64] ;  /* 0x0000000a0c0c7981 */ /* 0x000168000c1e9900 */
[----:B--2---:R0:W-:Y:S01]  /*04b0*/  STS [R8], R15 ;  /* 0x0000000f08007388 */ /* 0x0041e20000000800 */
[----:B------:R-:W-:Y:S05]  /*04c0*/  BRA `(.L_x_6) ;  /* 0x0000000000087947 */ /* 0x000fea0003800000 */
.L_x_5:
[----:B------:R1:W-:Y:S01]  /*04d0*/  STS [R8], RZ ;  /* 0x000000ff08007388 */ /* 0x0003e20000000800 */
[----:B------:R-:W-:-:S07]  /*04e0*/  IMAD.MOV.U32 R12, RZ, RZ, RZ ;  /* 0x000000ffff0c7224 */ /* 0x000fce00078e00ff */
.L_x_6:
[----:B------:R-:W-:Y:S05]  /*04f0*/  BSYNC.RECONVERGENT B2 ;  /* 0x0000000000027941 */ /* 0x000fea0003800200 */
.L_x_4:
[----:B------:R-:W-:Y:S01]  /*0500*/  ISETP.GE.AND P2, PT, R18, R19, PT ;  /* 0x000000131200720c */ /* 0x000fe20003f46270 */
[----:B-----5:R2:W-:Y:S01]  /*0510*/  STS [R11], R12 ;  /* 0x0000000c0b007388 */ /* 0x0205e20000000800 */
[----:B------:R-:W-:Y:S05]  /*0520*/  WARPSYNC.ALL ;  /* 0x0000000000007948 */ /* 0x000fea0003800000 */
[----:B------:R-:W-:Y:S01]  /*0530*/  BSSY.RECONVERGENT B2, `(.L_x_7) ;  /* 0x000000f000027945 */ /* 0x000fe20003800200 */
[----:B------:R-:W-:Y:S06]  /*0540*/  BAR.SYNC.DEFER_BLOCKING 0x0 ;  /* 0x0000000000007b1d */ /* 0x000fec0000010000 */
[----:B--2---:R-:W-:Y:S05]  /*0550*/  @P2 BRA `(.L_x_8) ;  /* 0x0000000000302947 */ /* 0x004fea0003800000 */
[----:B------:R-:W-:-:S07]  /*0560*/  HFMA2 R12, -RZ, RZ, 0, 0 ;  /* 0x00000000ff0c7431 */ /* 0x000fce00000001ff */
.L_x_9:
[C---:B0-----:R-:W-:Y:S01]  /*0570*/  IMAD R13, R12.reuse, 0x4, R9 ;  /* 0x000000040c0d7824 */ /* 0x041fe200078e0209 */
[C---:B------:R-:W-:Y:S01]  /*0580*/  IADD3 R15, PT, PT, R12.reuse, 0x1, RZ ;  /* 0x000000010c0f7810 */ /* 0x040fe20007ffe0ff */
[C---:B------:R-:W-:Y:S01]  /*0590*/  IMAD R14, R12.reuse, 0x4, R10 ;  /* 0x000000040c0e7824 */ /* 0x040fe200078e020a */
[----:B------:R-:W-:-:S03]  /*05a0*/  ISETP.LT.U32.AND P3, PT, R12, 0xf, PT ;  /* 0x0000000f0c00780c */ /* 0x000fc60003f61070 */
[----:B------:R-:W-:Y:S01]  /*05b0*/  LDS R13, [R13] ;  /* 0x000000000d0d7984 */ /* 0x000fe20000000800 */
[--C-:B------:R-:W-:Y:S02]  /*05c0*/  IMAD.IADD R22, R18, 0x1, R15.reuse ;  /* 0x0000000112167824 */ /* 0x100fe400078e020f */
[----:B------:R-:W-:Y:S01]  /*05d0*/  IMAD.MOV.U32 R12, RZ, RZ, R15 ;  /* 0x000000ffff0c7224 */ /* 0x000fe200078e000f */
[----:B------:R-:W0:Y:S02]  /*05e0*/  LDS R14, [R14] ;  /* 0x000000000e0e7984 */ /* 0x000e240000000800 */
[----:B------:R-:W-:Y:S01]  /*05f0*/  ISETP.GE.AND P2, PT, R22, R19, PT ;  /* 0x000000131600720c */ /* 0x000fe20003f46270 */
[----:B0-----:R-:W-:-:S12]  /*0600*/  FFMA R16, R13, R14, R16 ;  /* 0x0000000e0d107223 */ /* 0x001fd80000000010 */
[----:B------:R-:W-:Y:S05]  /*0610*/  @!P2 BRA P3, `(.L_x_9) ;  /* 0xfffffffc00d4a947 */ /* 0x000fea000183ffff */
.L_x_8:
[----:B------:R-:W-:Y:S05]  /*0620*/  BSYNC.RECONVERGENT B2 ;  /* 0x0000000000027941 */ /* 0x000fea0003800200 */
.L_x_7:
[----:B------:R-:W-:Y:S06]  /*0630*/  BAR.SYNC.DEFER_BLOCKING 0x0 ;  /* 0x0000000000007b1d */ /* 0x000fec0000010000 */
[----:B------:R-:W-:Y:S05]  /*0640*/  @P1 BRA `(.L_x_10) ;  /* 0xfffffffc00581947 */ /* 0x000fea000383ffff */
.L_x_3:
[----:B------:R-:W2:Y:S02]  /*0650*/  LDCU UR4, c[0x0][0x3a8] ;  /* 0x00007500ff0477ac */ /* 0x000ea40008000800 */
[----:B--2---:R-:W-:-:S05]  /*0660*/  FMUL R16, R16, UR4 ;  /* 0x0000000410107c20 */ /* 0x004fca0008400000 */
[----:B------:R-:W-:-:S07]  /*0670*/  FMNMX R17, R17, R16, !PT ;  /* 0x0000001011117209 */ /* 0x000fce0007800000 */
.L_x_2:
[----:B------:R-:W-:Y:S05]  /*0680*/  BSYNC B1 ;  /* 0x0000000000017941 */ /* 0x000fea0003800000 */
.L_x_1:
[----:B------:R-:W-:Y:S05]  /*0690*/  @P0 BRA `(.L_x_11) ;  /* 0xfffffffc00100947 */ /* 0x000fea000383ffff */
[----:B------:R-:W-:Y:S05]  /*06a0*/  BSYNC B0 ;  /* 0x0000000000007941 */ /* 0x000fea0003800000 */
.L_x_0:
[----:B------:R2:W3:Y:S02]  /*06b0*/  LDS R12, [R5] ;  /* 0x00000000050c7984 */ /* 0x0004e40000000800 */
.L_x_12:
[----:B0--3--:R-:W-:Y:S01]  /*06c0*/  FMNMX R13, R17, R12, !PT ;  /* 0x0000000c110d7209 */ /* 0x009fe20007800000 */
[----:B------:R-:W-:Y:S05]  /*06d0*/  YIELD ;  /* 0x0000000000007946 */ /* 0x000fea0003800000 */
[----:B------:R-:W0:Y:S02]  /*06e0*/  ATOMS.CAS R13, [R5], R12, R13 ;  /* 0x0000000c050d738d */ /* 0x000e24000000000d */
[-C--:B0-----:R-:W-:Y:S02]  /*06f0*/  ISETP.NE.AND P0, PT, R12, R13.reuse, PT ;  /* 0x0000000d0c00720c */ /* 0x081fe40003f05270 */
[----:B------:R-:W-:-:S11]  /*0700*/  MOV R12, R13 ;  /* 0x0000000d000c7202 */ /* 0x000fd60000000f00 */
[----:B------:R-:W-:Y:S05]  /*0710*/  @P0 BRA `(.L_x_12) ;  /* 0xfffffffc00e80947 */ /* 0x000fea000383ffff */
[----:B------:R-:W-:Y:S05]  /*0720*/  WARPSYNC.ALL ;  /* 0x0000000000007948 */ /* 0x000fea0003800000 */
[----:B------:R-:W-:Y:S01]  /*0730*/  BAR.SYNC.DEFER_BLOCKING 0x0 ;  /* 0x0000000000007b1d */ /* 0x000fe20000010000 */
[----:B------:R-:W-:Y:S01]  /*0740*/  UISETP.LT.AND UP0, UPT, UR5, 0x1, UPT ;  /* 0x000000010500788c */ /* 0x000fe2000bf01270 */
[----:B------:R-:W-:Y:S02]  /*0750*/  IMAD.MOV.U32 R3, RZ, RZ, RZ ;  /* 0x000000ffff037224 */ /* 0x000fe400078e00ff */
[----:B------:R-:W-:Y:S01]  /*0760*/  IMAD.MOV.U32 R17, RZ, RZ, RZ ;  /* 0x000000ffff117224 */ /* 0x000fe200078e00ff */
[----:B------:R-:W-:Y:S01]  /*0770*/  USEL UR5, UR5, 0x1, !UP0 ;  /* 0x0000000105057887 */ /* 0x000fe2000c000000 */
[----:B------:R-:W-:Y:S11]  /*0780*/  BSSY B0, `(.L_x_13) ;  /* 0x0000047000007945 */ /* 0x000ff60003800000 */
.L_x_24:
[----:B0-----:R-:W0:Y:S01]  /*0790*/  LDCU UR4, c[0x0][0x3a0] ;  /* 0x00007400ff0477ac */ /* 0x001e220008000800 */
[C---:B------:R-:W-:Y:S01]  /*07a0*/  LEA R0, R17.reuse, R2, 0x4 ;  /* 0x0000000211007211 */ /* 0x040fe200078e20ff */
[----:B------:R-:W-:Y:S01]  /*07b0*/  VIADD R17, R17, 0x1 ;  /* 0x0000000111117836 */ /* 0x000fe20000000000 */
[----:B------:R-:W-:Y:S04]  /*07c0*/  BSSY B1, `(.L_x_14) ;  /* 0x0000041000017945 */ /* 0x000fe80003800000 */
[----:B------:R-:W-:Y:S02]  /*07d0*/  ISETP.NE.AND P0, PT, R17, UR5, PT ;  /* 0x0000000511007c0c */ /* 0x000fe4000bf05270 */
[----:B0-----:R-:W-:-:S13]  /*07e0*/  ISETP.GE.AND P1, PT, R0, UR4, PT ;  /* 0x0000000400007c0c */ /* 0x001fda000bf26270 */
[----:B------:R-:W-:Y:S05]  /*07f0*/  @P1 BRA `(.L_x_15) ;  /* 0x0000000000f41947 */ /* 0x000fea0003800000 */
[----:B------:R-:W0:Y:S01]  /*0800*/  LDCU UR4, c[0x0][0x3a4] ;  /* 0x00007480ff0477ac */ /* 0x000e220008000800 */
[----:B------:R-:W-:Y:S01]  /*0810*/  IMAD.MOV.U32 R16, RZ, RZ, RZ ;  /* 0x000000ffff107224 */ /* 0x000fe200078e00ff */
[----:B0-----:R-:W-:-:S09]  /*0820*/  UISETP.GE.AND UP0, UPT, UR4, 0x1, UPT ;  /* 0x000000010400788c */ /* 0x001fd2000bf06270 */
[----:B------:R-:W-:Y:S05]  /*0830*/  BRA.U !UP0, `(.L_x_16) ;  /* 0x0000000108b07547 */ /* 0x000fea000b800000 */
[----:B------:R-:W-:Y:S02]  /*0840*/  HFMA2 R16, -RZ, RZ, 0, 0 ;  /* 0x00000000ff107431 */ /* 0x000fe400000001ff */
[----:B------:R-:W-:-:S07]  /*0850*/  IMAD.MOV.U32 R20, RZ, RZ, RZ ;  /* 0x000000ffff147224 */ /* 0x000fce00078e00ff */
.L_x_23:
[----:B0-----:R-:W0:Y:S01]  /*0860*/  LDC R19, c[0x0][0x3a4] ;  /* 0x0000e900ff137b82 */ /* 0x001e220000000800 */
[C---:B------:R-:W-:Y:S01]  /*0870*/  IMAD.SHL.U32 R18, R20.reuse, 0x10, RZ ;  /* 0x0000001014127824 */ /* 0x040fe200078e00ff */
[----:B------:R-:W-:Y:S01]  /*0880*/  IADD3 R20, PT, PT, R20, 0x1, RZ ;  /* 0x0000000114147810 */ /* 0x000fe20007ffe0ff */
[----:B------:R-:W-:Y:S02]  /*0890*/  BSSY.RECONVERGENT B2, `(.L_x_17) ;  /* 0x0000011000027945 */ /* 0x000fe40003800200 */
[----:B------:R-:W-:Y:S01]  /*08a0*/  IMAD.IADD R22, R18, 0x1, R2 ;  /* 0x0000000112167824 */ /* 0x000fe200078e0202 */
[----:B------:R-:W-:-:S04]  /*08b0*/  ISETP.NE.AND P1, PT, R20, UR7, PT ;  /* 0x0000000714007c0c */ /* 0x000fc8000bf25270 */
[----:B0-----:R-:W-:-:S13]  /*08c0*/  ISETP.GE.AND P2, PT, R22, R19, PT ;  /* 0x000000131600720c */ /* 0x001fda0003f46270 */
[----:B---3--:R-:W-:Y:S05]  /*08d0*/  @P2 BRA `(.L_x_18) ;  /* 0x0000000000282947 */ /* 0x008fea0003800000 */
[----:B------:R-:W0:Y:S01]  /*08e0*/  LDC.64 R14, c[0x0][0x380] ;  /* 0x0000e000ff0e7b82 */ /* 0x000e220000000a00 */
[----:B------:R-:W-:-:S07]  /*08f0*/  IMAD R21, R4, R19, R22 ;  /* 0x0000001304157224 */ /* 0x000fce00078e0216 */
[----:B------:R-:W3:Y:S01]  /*0900*/  LDC.64 R12, c[0x0][0x388] ;  /* 0x0000e200ff0c7b82 */ /* 0x000ee20000000a00 */
[----:B0-----:R-:W-:-:S06]  /*0910*/  IMAD.WIDE R14, R21, 0x4, R14 ;  /* 0x00000004150e7825 */ /* 0x001fcc00078e020e */
[----:B------:R-:W4:Y:S01]  /*0920*/  LDG.E.CONSTANT R15, desc[UR10][R14.64] ;  /* 0x0000000a0e0f7981 */ /* 0x000f22000c1e9900 */
[----:B------:R-:W-:-:S04]  /*0930*/  IMAD R21, R0, R19, R22 ;  /* 0x0000001300157224 */ /* 0x000fc800078e0216 */
[----:B---3--:R-:W-:-:S06]  /*0940*/  IMAD.WIDE R12, R21, 0x4, R12 ;  /* 0x00000004150c7825 */ /* 0x008fcc00078e020c */
[----:B------:R3:W5:Y:S04]  /*0950*/  LDG.E.CONSTANT R12, desc[UR10][R12.64] ;  /* 0x0000000a0c0c7981 */ /* 0x000768000c1e9900 */
[----:B----4-:R3:W-:Y:S01]  /*0960*/  STS [R8], R15 ;  /* 0x0000000f08007388 */ /* 0x0107e20000000800 */
[----:B------:R-:W-:Y:S05]  /*0970*/  BRA `(.L_x_19) ;  /* 0x0000000000087947 */ /* 0x000fea0003800000 */
.L_x_18:
[----:B------:R0:W-:Y:S01]  /*0980*/  STS [R8], RZ ;  /* 0x000000ff08007388 */ /* 0x0001e20000000800 */
[----:B------:R-:W-:-:S07]  /*0990*/  IMAD.MOV.U32 R12, RZ, RZ, RZ ;  /* 0x000000ffff0c7224 */ /* 0x000fce00078e00ff */
.L_x_19:
[----:B------:R-:W-:Y:S05]  /*09a0*/  BSYNC.RECONVERGENT B2 ;  /* 0x0000000000027941 */ /* 0x000fea0003800200 */
.L_x_17:
[----:B------:R-:W-:Y:S01]  /*09b0*/  ISETP.GE.AND P2, PT, R18, R19, PT ;  /* 0x000000131200720c */ /* 0x000fe20003f46270 */
[----:B-----5:R4:W-:Y:S01]  /*09c0*/  STS [R11], R12 ;  /* 0x0000000c0b007388 */ /* 0x0209e20000000800 */
[----:B------:R-:W-:Y:S05]  /*09d0*/  WARPSYNC.ALL ;  /* 0x0000000000007948 */ /* 0x000fea0003800000 */
[----:B------:R-:W-:Y:S01]  /*09e0*/  BSSY.RECONVERGENT B2, `(.L_x_20) ;  /* 0x000000f000027945 */ /* 0x000fe20003800200 */
[----:B------:R-:W-:Y:S06]  /*09f0*/  BAR.SYNC.DEFER_BLOCKING 0x0 ;  /* 0x0000000000007b1d */ /* 0x000fec0000010000 */
[----:B----4-:R-:W-:Y:S05]  /*0a00*/  @P2 BRA `(.L_x_21) ;  /* 0x0000000000302947 */ /* 0x010fea0003800000 */
[----:B------:R-:W-:-:S07]  /*0a10*/  MOV R12, RZ ;  /* 0x000000ff000c7202 */ /* 0x000fce0000000f00 */
.L_x_22:
[C---:B---3--:R-:W-:Y:S01]  /*0a20*/  IMAD R13, R12.reuse, 0x4, R9 ;  /* 0x000000040c0d7824 */ /* 0x048fe200078e0209 */
[C---:B------:R-:W-:Y:S01]  /*0a30*/  IADD3 R15, PT, PT, R12.reuse, 0x1, RZ ;  /* 0x000000010c0f7810 */ /* 0x040fe20007ffe0ff */
[C---:B------:R-:W-:Y:S01]  /*0a40*/  IMAD R14, R12.reuse, 0x4, R10 ;  /* 0x000000040c0e7824 */ /* 0x040fe200078e020a */
[----:B------:R-:W-:-:S03]  /*0a50*/  ISETP.LT.U32.AND P3, PT, R12, 0xf, PT ;  /* 0x0000000f0c00780c */ /* 0x000fc60003f61070 */
[----:B------:R-:W-:Y:S01]  /*0a60*/  LDS R13, [R13] ;  /* 0x000000000d0d7984 */ /* 0x000fe20000000800 */
[--C-:B------:R-:W-:Y:S02]  /*0a70*/  IMAD.IADD R22, R18, 0x1, R15.reuse ;  /* 0x0000000112167824 */ /* 0x100fe400078e020f */
[----:B------:R-:W-:Y:S01]  /*0a80*/  IMAD.MOV.U32 R12, RZ, RZ, R15 ;  /* 0x000000ffff0c7224 */ /* 0x000fe200078e000f */
[----:B------:R-:W3:Y:S02]  /*0a90*/  LDS R14, [R14] ;  /* 0x000000000e0e7984 */ /* 0x000ee40000000800 */
[----:B------:R-:W-:Y:S01]  /*0aa0*/  ISETP.GE.AND P2, PT, R22, R19, PT ;  /* 0x000000131600720c */ /* 0x000fe20003f46270 */
[----:B---3--:R-:W-:-:S12]  /*0ab0*/  FFMA R16, R13, R14, R16 ;  /* 0x0000000e0d107223 */ /* 0x008fd80000000010 */
[----:B------:R-:W-:Y:S05]  /*0ac0*/  @!P2 BRA P3, `(.L_x_22) ;  /* 0xfffffffc00d4a947 */ /* 0x000fea000183ffff */
.L_x_21:
[----:B------:R-:W-:Y:S05]  /*0ad0*/  BSYNC.RECONVERGENT B2 ;  /* 0x0000000000027941 */ /* 0x000fea0003800200 */
.L_x_20:
[----:B------:R-:W-:Y:S06]  /*0ae0*/  BAR.SYNC.DEFER_BLOCKING 0x0 ;  /* 0x0000000000007b1d */ /* 0x000fec0000010000 */
[----:B------:R-:W-:Y:S05]  /*0af0*/  @P1 BRA `(.L_x_23) ;  /* 0xfffffffc00581947 */ /* 0x000fea000383ffff */
.L_x_16:
[----:B---3--:R-:W3:Y:S01]  /*0b00*/  LDS R13, [R5] ;  /* 0x00000000050d7984 */ /* 0x008ee20000000800 */
[----:B------:R-:W3:Y:S01]  /*0b10*/  LDCU UR4, c[0x0][0x3a8] ;  /* 0x00007500ff0477ac */ /* 0x000ee20008000800 */
[----:B------:R-:W-:Y:S02]  /*0b20*/  HFMA2 R0, -RZ, RZ, 0.96630859375, -0.0022525787353515625 ;  /* 0x3bbb989dff007431 */ /* 0x000fe400000001ff */
[----:B------:R-:W-:Y:S02]  /*0b30*/  IMAD.MOV.U32 R15, RZ, RZ, 0x437c0000 ;  /* 0x437c0000ff0f7424 */ /* 0x000fe400078e00ff */
[----:B---3--:R-:W-:-:S04]  /*0b40*/  FFMA R13, R16, UR4, -R13 ;  /* 0x00000004100d7c23 */ /* 0x008fc8000800080d */
[----:B------:R-:W-:-:S04]  /*0b50*/  FFMA.SAT R0, R13, R0, 0.5 ;  /* 0x3f0000000d007423 */ /* 0x000fc80000002000 */
[----:B------:R-:W-:-:S04]  /*0b60*/  FFMA.RM R0, R0, R15, 12582913 ;  /* 0x4b40000100007423 */ /* 0x000fc8000000400f */
[C---:B------:R-:W-:Y:S01]  /*0b70*/  FADD R12, R0.reuse, -12583039 ;  /* 0xcb40007f000c7421 */ /* 0x040fe20000000000 */
[----:B------:R-:W-:-:S03]  /*0b80*/  IMAD.SHL.U32 R0, R0, 0x800000, RZ ;  /* 0x0080000000007824 */ /* 0x000fc600078e00ff */
[----:B------:R-:W-:-:S04]  /*0b90*/  FFMA R12, R13, 1.4426950216293334961, -R12 ;  /* 0x3fb8aa3b0d0c7823 */ /* 0x000fc8000000080c */
[----:B------:R-:W-:-:S06]  /*0ba0*/  FFMA R12, R13, 1.925963033500011079e-08, R12 ;  /* 0x32a570600d0c7823 */ /* 0x000fcc000000000c */
[----:B------:R-:W3:Y:S02]  /*0bb0*/  MUFU.EX2 R12, R12 ;  /* 0x0000000c000c7308 */ /* 0x000ee40000000800 */
[----:B---3--:R-:W-:-:S07]  /*0bc0*/  FFMA R3, R0, R12, R3 ;  /* 0x0000000c00037223 */ /* 0x008fce0000000003 */
.L_x_15:
[----:B------:R-:W-:Y:S05]  /*0bd0*/  BSYNC B1 ;  /* 0x0000000000017941 */ /* 0x000fea0003800000 */
.L_x_14:
[----:B------:R-:W-:Y:S05]  /*0be0*/  @P0 BRA `(.L_x_24) ;  /* 0xfffffff800e80947 */ /* 0x000fea000383ffff */
[----:B------:R-:W-:Y:S05]  /*0bf0*/  BSYNC B0 ;  /* 0x0000000000007941 */ /* 0x000fea0003800000 */
.L_x_13:
[----:B------:R-:W3:Y:S02]  /*0c00*/  LDS R12, [R6] ;  /* 0x00000000060c7984 */ /* 0x000ee40000000800 */
[----:B---3--:R-:W-:-:S05]  /*0c10*/  FADD R13, R3, R12 ;  /* 0x0000000c030d7221 */ /* 0x008fca0000000000 */
[----:B------:R-:W3:Y:S02]  /*0c20*/  ATOMS.CAST.SPIN P0, [R6], R12, R13 ;  /* 0x0000000c0600758d */ /* 0x000ee4000180000d */
[----:B---3--:R-:W-:Y:S05]  /*0c30*/  @!P0 BRA `(.L_x_13) ;  /* 0xfffffffc00f08947 */ /* 0x008fea000383ffff */
[----:B------:R-:W-:Y:S05]  /*0c40*/  WARPSYNC.ALL ;  /* 0x0000000000007948 */ /* 0x000fea0003800000 */
[----:B------:R-:W3:Y:S01]  /*0c50*/  LDCU UR4, c[0x0][0x3a4] ;  /* 0x00007480ff0477ac */ /* 0x000ee20008000800 */
[----:B------:R-:W-:Y:S01]  /*0c60*/  BAR.SYNC.DEFER_BLOCKING 0x0 ;  /* 0x0000000000007b1d */ /* 0x000fe20000010000 */
[----:B---3--:R-:W-:-:S13]  /*0c70*/  ISETP.GE.AND P0, PT, R7, UR4, PT ;  /* 0x0000000407007c0c */ /* 0x008fda000bf06270 */
[----:B------:R-:W-:Y:S05]  /*0c80*/  @P0 EXIT ;  /* 0x000000000000094d */ /* 0x000fea0003800000 */
[----:B------:R-:W-:Y:S01]  /*0c90*/  BSSY B1, `(.L_x_25) ;  /* 0x000005f000017945 */ /* 0x000fe20003800000 */
[----:B------:R-:W-:-:S07]  /*0ca0*/  CS2R R16, SRZ ;  /* 0x0000000000107805 */ /* 0x000fce000001ff00 */
.L_x_38:
[----:B---3--:R-:W3:Y:S01]  /*0cb0*/  LDCU UR4, c[0x0][0x3a0] ;  /* 0x00007400ff0477ac */ /* 0x008ee20008000800 */
[C---:B------:R-:W-:Y:S01]  /*0cc0*/  LEA R18, R17.reuse, R2, 0x4 ;  /* 0x0000000211127211 */ /* 0x040fe200078e20ff */
[----:B------:R-:W-:Y:S01]  /*0cd0*/  VIADD R17, R17, 0x1 ;  /* 0x0000000111117836 */ /* 0x000fe20000000000 */
[----:B------:R-:W-:Y:S04]  /*0ce0*/  BSSY B0, `(.L_x_26) ;  /* 0x0000058000007945 */ /* 0x000fe80003800000 */
[----:B------:R-:W-:Y:S02]  /*0cf0*/  ISETP.NE.AND P2, PT, R17, UR5, PT ;  /* 0x0000000511007c0c */ /* 0x000fe4000bf45270 */
[----:B---3--:R-:W-:-:S13]  /*0d00*/  ISETP.GE.AND P0, PT, R18, UR4, PT ;  /* 0x0000000412007c0c */ /* 0x008fda000bf06270 */
[----:B------:R-:W-:Y:S05]  /*0d10*/  @P0 BRA `(.L_x_27) ;  /* 0x0000000400500947 */ /* 0x000fea0003800000 */
[----:B------:R-:W3:Y:S01]  /*0d20*/  LDCU UR4, c[0x0][0x3a4] ;  /* 0x00007480ff0477ac */ /* 0x000ee20008000800 */
[----:B------:R-:W-:Y:S01]  /*0d30*/  IMAD.MOV.U32 R19, RZ, RZ, RZ ;  /* 0x000000ffff137224 */ /* 0x000fe200078e00ff */
[----:B---3--:R-:W-:-:S09]  /*0d40*/  UISETP.GE.AND UP0, UPT, UR4, 0x1, UPT ;  /* 0x000000010400788c */ /* 0x008fd2000bf06270 */
[----:B------:R-:W-:Y:S05]  /*0d50*/  BRA.U !UP0, `(.L_x_28) ;  /* 0x0000000108b87547 */ /* 0x000fea000b800000 */
[----:B------:R-:W-:Y:S01]  /*0d60*/  MOV R19, RZ ;  /* 0x000000ff00137202 */ /* 0x000fe20000000f00 */
[----:B------:R-:W-:-:S07]  /*0d70*/  IMAD.MOV.U32 R20, RZ, RZ, RZ ;  /* 0x000000ffff147224 */ /* 0x000fce00078e00ff */
.L_x_35:
[----:B---3--:R-:W3:Y:S01]  /*0d80*/  LDC R0, c[0x0][0x3a4] ;  /* 0x0000e900ff007b82 */ /* 0x008ee20000000800 */
[C---:B------:R-:W-:Y:S01]  /*0d90*/  IMAD.SHL.U32 R3, R20.reuse, 0x10, RZ ;  /* 0x0000001014037824 */ /* 0x040fe200078e00ff */
[----:B------:R-:W-:Y:S01]  /*0da0*/  IADD3 R20, PT, PT, R20, 0x1, RZ ;  /* 0x0000000114147810 */ /* 0x000fe20007ffe0ff */
[----:B------:R-:W-:Y:S02]  /*0db0*/  BSSY.RECONVERGENT B2, `(.L_x_29) ;  /* 0x0000011000027945 */ /* 0x000fe40003800200 */
[----:B------:R-:W-:Y:S01]  /*0dc0*/  IMAD.IADD R23, R3, 0x1, R2 ;  /* 0x0000000103177824 */ /* 0x000fe200078e0202 */
[----:B------:R-:W-:-:S04]  /*0dd0*/  ISETP.NE.AND P0, PT, R20, UR7, PT ;  /* 0x0000000714007c0c */ /* 0x000fc8000bf05270 */
[----:B---3--:R-:W-:-:S13]  /*0de0*/  ISETP.GE.AND P1, PT, R23, R0, PT ;  /* 0x000000001700720c */ /* 0x008fda0003f26270 */
[----:B----4-:R-:W-:Y:S05]  /*0df0*/  @P1 BRA `(.L_x_30) ;  /* 0x0000000000281947 */ /* 0x010fea0003800000 */
[----:B------:R-:W3:Y:S01]  /*0e00*/  LDC.64 R14, c[0x0][0x380] ;  /* 0x0000e000ff0e7b82 */ /* 0x000ee20000000a00 */
[----:B------:R-:W-:-:S07]  /*0e10*/  IMAD R21, R4, R0, R23 ;  /* 0x0000000004157224 */ /* 0x000fce00078e0217 */
[----:B------:R-:W4:Y:S01]  /*0e20*/  LDC.64 R12, c[0x0][0x388] ;  /* 0x0000e200ff0c7b82 */ /* 0x000f220000000a00 */
[----:B---3--:R-:W-:-:S06]  /*0e30*/  IMAD.WIDE R14, R21, 0x4, R14 ;  /* 0x00000004150e7825 */ /* 0x008fcc00078e020e */
[----:B------:R-:W3:Y:S01]  /*0e40*/  LDG.E.CONSTANT R15, desc[UR10][R14.64] ;  /* 0x0000000a0e0f7981 */ /* 0x000ee2000c1e9900 */
[----:B------:R-:W-:-:S04]  /*0e50*/  IMAD R21, R18, R0, R23 ;  /* 0x0000000012157224 */ /* 0x000fc800078e0217 */
[----:B----4-:R-:W-:-:S06]  /*0e60*/  IMAD.WIDE R12, R21, 0x4, R12 ;  /* 0x00000004150c7825 */ /* 0x010fcc00078e020c */
[----:B------:R4:W5:Y:S04]  /*0e70*/  LDG.E.CONSTANT R12, desc[UR10][R12.64] ;  /* 0x0000000a0c0c7981 */ /* 0x000968000c1e9900 */
[----:B---3--:R4:W-:Y:S01]  /*0e80*/  STS [R8], R15 ;  /* 0x0000000f08007388 */ /* 0x0089e20000000800 */
[----:B------:R-:W-:Y:S05]  /*0e90*/  BRA `(.L_x_31) ;  /* 0x0000000000087947 */ /* 0x000fea0003800000 */
.L_x_30:
[----:B------:R3:W-:Y:S01]  /*0ea0*/  STS [R8], RZ ;  /* 0x000000ff08007388 */ /* 0x0007e20000000800 */
[----:B------:R-:W-:-:S07]  /*0eb0*/  IMAD.MOV.U32 R12, RZ, RZ, RZ ;  /* 0x000000ffff0c7224 */ /* 0x000fce00078e00ff */
.L_x_31:
[----:B------:R-:W-:Y:S05]  /*0ec0*/  BSYNC.RECONVERGENT B2 ;  /* 0x0000000000027941 */ /* 0x000fea0003800200 */
.L_x_29:
[----:B------:R-:W-:Y:S01]  /*0ed0*/  ISETP.GE.AND P1, PT, R3, R0, PT ;  /* 0x000000000300720c */ /* 0x000fe20003f26270 */
[----:B-----5:R0:W-:Y:S01]  /*0ee0*/  STS [R11], R12 ;  /* 0x0000000c0b007388 */ /* 0x0201e20000000800 */
[----:B------:R-:W-:Y:S05]  /*0ef0*/  WARPSYNC.ALL ;  /* 0x0000000000007948 */ /* 0x000fea0003800000 */
[----:B------:R-:W-:Y:S01]  /*0f00*/  BSSY.RECONVERGENT B2, `(.L_x_32) ;  /* 0x0000011000027945 */ /* 0x000fe20003800200 */
[----:B------:R-:W-:Y:S06]  /*0f10*/  BAR.SYNC.DEFER_BLOCKING 0x0 ;  /* 0x0000000000007b1d */ /* 0x000fec0000010000 */
[----:B0-----:R-:W-:Y:S05]  /*0f20*/  @P1 BRA `(.L_x_33) ;  /* 0x0000000000381947 */ /* 0x001fea0003800000 */
[----:B------:R-:W-:Y:S02]  /*0f30*/  HFMA2 R12, -RZ, RZ, 0, 5.9604644775390625e-08 ;  /* 0x00000001ff0c7431 */ /* 0x000fe400000001ff */
[----:B----4-:R-:W-:Y:S02]  /*0f40*/  IMAD.MOV.U32 R13, RZ, RZ, R9 ;  /* 0x000000ffff0d7224 */ /* 0x010fe400078e0009 */
[----:B------:R-:W-:-:S07]  /*0f50*/  IMAD.MOV.U32 R14, RZ, RZ, R10 ;  /* 0x000000ffff0e7224 */ /* 0x000fce00078e000a */
.L_x_34:
[----:B------:R0:W-:Y:S01]  /*0f60*/  LDS R22, [R13] ;  /* 0x000000000d167984 */ /* 0x0001e20000000800 */
[----:B------:R-:W-:Y:S01]  /*0f70*/  VIADD R3, R3, 0x1 ;  /* 0x0000000103037836 */ /* 0x000fe20000000000 */
[C---:B------:R-:W-:Y:S01]  /*0f80*/  IADD3 R15, PT, PT, R12.reuse, -0x1, RZ ;  /* 0xffffffff0c0f7810 */ /* 0x040fe20007ffe0ff */
[----:B------:R-:W-:Y:S01]  /*0f90*/  VIADD R12, R12, 0x1 ;  /* 0x000000010c0c7836 */ /* 0x000fe20000000000 */
[----:B------:R4:W5:Y:S02]  /*0fa0*/  LDS R21, [R14] ;  /* 0x000000000e157984 */ /* 0x0009640000000800 */
[----:B------:R-:W-:Y:S02]  /*0fb0*/  ISETP.GE.U32.AND P1, PT, R15, 0xf, PT ;  /* 0x0000000f0f00780c */ /* 0x000fe40003f26070 */
[----:B------:R-:W-:Y:S02]  /*0fc0*/  ISETP.LT.AND P3, PT, R3, R0, PT ;  /* 0x000000000300720c */ /* 0x000fe40003f61270 */
[----:B0-----:R-:W-:Y:S01]  /*0fd0*/  IADD3 R13, PT, PT, R13, 0x4, RZ ;  /* 0x000000040d0d7810 */ /* 0x001fe20007ffe0ff */
[----:B----4-:R-:W-:-:S02]  /*0fe0*/  VIADD R14, R14, 0x4 ;  /* 0x000000040e0e7836 */ /* 0x010fc40000000000 */
[----:B-----5:R-:W-:-:S08]  /*0ff0*/  FFMA R19, R22, R21, R19 ;  /* 0x0000001516137223 */ /* 0x020fd00000000013 */
[----:B------:R-:W-:Y:S05]  /*1000*/  @!P1 BRA P3, `(.L_x_34) ;  /* 0xfffffffc00d49947 */ /* 0x000fea000183ffff */
.L_x_33:
[----:B------:R-:W-:Y:S05]  /*1010*/  BSYNC.RECONVERGENT B2 ;  /* 0x0000000000027941 */ /* 0x000fea0003800200 */
.L_x_32:
[----:B------:R-:W-:Y:S06]  /*1020*/  BAR.SYNC.DEFER_BLOCKING 0x0 ;  /* 0x0000000000007b1d */ /* 0x000fec0000010000 */
[----:B------:R-:W-:Y:S05]  /*1030*/  @P0 BRA `(.L_x_35) ;  /* 0xfffffffc00500947 */ /* 0x000fea000383ffff */
.L_x_28:
[----:B------:R-:W5:Y:S01]  /*1040*/  LDS R0, [R5] ;  /* 0x0000000005007984 */ /* 0x000f620000000800 */
[----:B------:R-:W5:Y:S01]  /*1050*/  LDCU UR4, c[0x0][0x3a8] ;  /* 0x00007500ff0477ac */ /* 0x000f620008000800 */
[----:B------:R-:W-:Y:S01]  /*1060*/  IMAD.MOV.U32 R3, RZ, RZ, 0x3bbb989d ;  /* 0x3bbb989dff037424 */ /* 0x000fe200078e00ff */
[----:B------:R-:W-:Y:S01]  /*1070*/  MOV R12, 0x437c0000 ;  /* 0x437c0000000c7802 */ /* 0x000fe20000000f00 */
[----:B----4-:R-:W4:Y:S01]  /*1080*/  LDS R13, [R6] ;  /* 0x00000000060d7984 */ /* 0x010f220000000800 */
[----:B------:R-:W-:Y:S01]  /*1090*/  BSSY.RECONVERGENT B2, `(.L_x_36) ;  /* 0x0000016000027945 */ /* 0x000fe20003800200 */
[----:B-----5:R-:W-:-:S04]  /*10a0*/  FFMA R0, R19, UR4, -R0 ;  /* 0x0000000413007c23 */ /* 0x020fc80008000800 */
[----:B------:R-:W-:-:S04]  /*10b0*/  FFMA.SAT R3, R0, R3, 0.5 ;  /* 0x3f00000000037423 */ /* 0x000fc80000002003 */
[----:B------:R-:W-:Y:S01]  /*10c0*/  FFMA.RM R12, R3, R12, 12582913 ;  /* 0x4b400001030c7423 */ /* 0x000fe2000000400c */
[----:B----4-:R-:W-:-:S03]  /*10d0*/  FADD R3, R13, 9.9999999392252902908e-09 ;  /* 0x322bcc770d037421 */ /* 0x010fc60000000000 */
[----:B------:R-:W-:Y:S01]  /*10e0*/  FADD R13, R12, -12583039 ;  /* 0xcb40007f0c0d7421 */ /* 0x000fe20000000000 */
[----:B------:R-:W4:Y:S03]  /*10f0*/  MUFU.RCP R14, R3 ;  /* 0x00000003000e7308 */ /* 0x000f260000001000 */
[----:B------:R-:W-:-:S04]  /*1100*/  FFMA R13, R0, 1.4426950216293334961, -R13 ;  /* 0x3fb8aa3b000d7823 */ /* 0x000fc8000000080d */
[----:B------:R-:W-:Y:S01]  /*1110*/  FFMA R13, R0, 1.925963033500011079e-08, R13 ;  /* 0x32a57060000d7823 */ /* 0x000fe2000000000d */
[----:B------:R-:W-:-:S05]  /*1120*/  IMAD.SHL.U32 R0, R12, 0x800000, RZ ;  /* 0x008000000c007824 */ /* 0x000fca00078e00ff */
[----:B------:R-:W5:Y:S01]  /*1130*/  MUFU.EX2 R13, R13 ;  /* 0x0000000d000d7308 */ /* 0x000f620000000800 */
[----:B----4-:R-:W-:-:S04]  /*1140*/  FFMA R15, -R3, R14, 1 ;  /* 0x3f800000030f7423 */ /* 0x010fc8000000010e */
[----:B------:R-:W-:Y:S01]  /*1150*/  FFMA R15, R14, R15, R14 ;  /* 0x0000000f0e0f7223 */ /* 0x000fe2000000000e */
[----:B-----5:R-:W-:-:S04]  /*1160*/  FMUL R0, R0, R13 ;  /* 0x0000000d00007220 */ /* 0x020fc80000400000 */
[----:B------:R-:W4:Y:S01]  /*1170*/  FCHK P0, R0, R3 ;  /* 0x0000000300007302 */ /* 0x000f220000000000 */
[----:B------:R-:W-:-:S04]  /*1180*/  FFMA R12, R0, R15, RZ ;  /* 0x0000000f000c7223 */ /* 0x000fc800000000ff */
[----:B------:R-:W-:-:S04]  /*1190*/  FFMA R14, -R3, R12, R0 ;  /* 0x0000000c030e7223 */ /* 0x000fc80000000100 */
[----:B------:R-:W-:Y:S01]  /*11a0*/  FFMA R15, R15, R14, R12 ;  /* 0x0000000e0f0f7223 */ /* 0x000fe2000000000c */
[----:B----4-:R-:W-:Y:S06]  /*11b0*/  @!P0 BRA `(.L_x_37) ;  /* 0x00000000000c8947 */ /* 0x010fec0003800000 */
[----:B------:R-:W-:-:S07]  /*11c0*/  MOV R12, 0x11e0 ;  /* 0x000011e0000c7802 */ /* 0x000fce0000000f00 */
[----:B0123--:R-:W-:Y:S05]  /*11d0*/  CALL.REL.NOINC `($__internal_0_$__cuda_sm3x_div_rn_noftz_f32_slowpath) ;  /* 0x0000000000447944 */ /* 0x00ffea0003c00000 */
[----:B------:R-:W-:-:S07]  /*11e0*/  MOV R15, R0 ;  /* 0x00000000000f7202 */ /* 0x000fce0000000f00 */
.L_x_37:
[----:B------:R-:W-:Y:S05]  /*11f0*/  BSYNC.RECONVERGENT B2 ;  /* 0x0000000000027941 */ /* 0x000fea0003800200 */
.L_x_36:
[----:B------:R-:W4:Y:S01]  /*1200*/  LDC.64 R12, c[0x0][0x390] ;  /* 0x0000e400ff0c7b82 */ /* 0x000f220000000a00 */
[----:B------:R-:W5:Y:S02]  /*1210*/  LDCU UR4, c[0x0][0x3a4] ;  /* 0x00007480ff0477ac */ /* 0x000f640008000800 */
[----:B-----5:R-:W-:-:S04]  /*1220*/  IMAD R3, R18, UR4, R7 ;  /* 0x0000000412037c24 */ /* 0x020fc8000f8e0207 */
[----:B----4-:R-:W-:-:S06]  /*1230*/  IMAD.WIDE R12, R3, 0x4, R12 ;  /* 0x00000004030c7825 */ /* 0x010fcc00078e020c */
[----:B------:R-:W4:Y:S02]  /*1240*/  LDG.E.CONSTANT R13, desc[UR10][R12.64] ;  /* 0x0000000a0c0d7981 */ /* 0x000f24000c1e9900 */
[----:B----4-:R-:W-:-:S07]  /*1250*/  FFMA R16, R13, R15, R16 ;  /* 0x0000000f0d107223 */ /* 0x010fce0000000010 */
.L_x_27:
[----:B------:R-:W-:Y:S05]  /*1260*/  BSYNC B0 ;  /* 0x0000000000007941 */ /* 0x000fea0003800000 */
.L_x_26:
[----:B------:R-:W-:Y:S05]  /*1270*/  @P2 BRA `(.L_x_38) ;  /* 0xfffffff8008c2947 */ /* 0x000fea000383ffff */
[----:B------:R-:W-:Y:S05]  /*1280*/  BSYNC B1 ;  /* 0x0000000000017941 */ /* 0x000fea0003800000 */
.L_x_25:
[----:B------:R-:W4:Y:S01]  /*1290*/  LDC.64 R2, c[0x0][0x398] ;  /* 0x0000e600ff027b82 */ /* 0x000f220000000a00 */
[----:B------:R-:W5:Y:S02]  /*12a0*/  LDCU UR4, c[0x0][0x3a4] ;  /* 0x00007480ff0477ac */ /* 0x000f640008000800 */
[----:B-----5:R-:W-:-:S04]  /*12b0*/  IMAD R7, R4, UR4, R7 ;  /* 0x0000000404077c24 */ /* 0x020fc8000f8e0207 */
[----:B----4-:R-:W-:-:S05]  /*12c0*/  IMAD.WIDE R2, R7, 0x4, R2 ;  /* 0x0000000407027825 */ /* 0x010fca00078e0202 */
[----:B------:R-:W-:Y:S01]  /*12d0*/  STG.E desc[UR10][R2.64], R16 ;  /* 0x0000001002007986 */ /* 0x000fe2000c10190a */
[----:B------:R-:W-:Y:S05]  /*12e0*/  EXIT ;  /* 0x000000000000794d */ /* 0x000fea0003800000 */
        .weak           $__internal_0_$__cuda_sm3x_div_rn_noftz_f32_slowpath
        .type           $__internal_0_$__cuda_sm3x_div_rn_noftz_f32_slowpath,@function
        .size           $__internal_0_$__cuda_sm3x_div_rn_noftz_f32_slowpath,(.L_x_51 - $__internal_0_$__cuda_sm3x_div_rn_noftz_f32_slowpath)
$__internal_0_$__cuda_sm3x_div_rn_noftz_f32_slowpath:
[----:B------:R-:W-:Y:S01]  /*12f0*/  SHF.R.U32.HI R13, RZ, 0x17, R3 ;  /* 0x00000017ff0d7819 */ /* 0x000fe20000011603 */
[----:B------:R-:W-:Y:S01]  /*1300*/  BSSY.RECONVERGENT B3, `(.L_x_39) ;  /* 0x0000064000037945 */ /* 0x000fe20003800200 */
[--C-:B------:R-:W-:Y:S01]  /*1310*/  SHF.R.U32.HI R14, RZ, 0x17, R0.reuse ;  /* 0x00000017ff0e7819 */ /* 0x100fe20000011600 */
[----:B------:R-:W-:Y:S01]  /*1320*/  IMAD.MOV.U32 R15, RZ, RZ, R0 ;  /* 0x000000ffff0f7224 */ /* 0x000fe200078e0000 */
[----:B------:R-:W-:Y:S02]  /*1330*/  LOP3.LUT R13, R13, 0xff, RZ, 0xc0, !PT ;  /* 0x000000ff0d0d7812 */ /* 0x000fe400078ec0ff */
[----:B------:R-:W-:Y:S02]  /*1340*/  LOP3.LUT R22, R14, 0xff, RZ, 0xc0, !PT ;  /* 0x000000ff0e167812 */ /* 0x000fe400078ec0ff */
[----:B------:R-:W-:Y:S01]  /*1350*/  MOV R20, R3 ;  /* 0x0000000300147202 */ /* 0x000fe20000000f00 */
[----:B------:R-:W-:Y:S01]  /*1360*/  VIADD R19, R13, 0xffffffff ;  /* 0xffffffff0d137836 */ /* 0x000fe20000000000 */
[----:B------:R-:W-:-:S04]  /*1370*/  IADD3 R21, PT, PT, R22, -0x1, RZ ;  /* 0xffffffff16157810 */ /* 0x000fc80007ffe0ff */
[----:B------:R-:W-:-:S04]  /*1380*/  ISETP.GT.U32.AND P0, PT, R19, 0xfd, PT ;  /* 0x000000fd1300780c */ /* 0x000fc80003f04070 */
[----:B------:R-:W-:-:S13]  /*1390*/  ISETP.GT.U32.OR P0, PT, R21, 0xfd, P0 ;  /* 0x000000fd1500780c */ /* 0x000fda0000704470 */
[----:B------:R-:W-:Y:S01]  /*13a0*/  @!P0 IMAD.MOV.U32 R14, RZ, RZ, RZ ;  /* 0x000000ffff0e8224 */ /* 0x000fe200078e00ff */
[----:B------:R-:W-:Y:S06]  /*13b0*/  @!P0 BRA `(.L_x_40) ;  /* 0x00000000005c8947 */ /* 0x000fec0003800000 */
[----:B------:R-:W-:Y:S02]  /*13c0*/  FSETP.GTU.FTZ.AND P0, PT, |R0|, +INF , PT ;  /* 0x7f8000000000780b */ /* 0x000fe40003f1c200 */
[----:B------:R-:W-:-:S04]  /*13d0*/  FSETP.GTU.FTZ.AND P1, PT, |R3|, +INF , PT ;  /* 0x7f8000000300780b */ /* 0x000fc80003f3c200 */
[----:B------:R-:W-:-:S13]  /*13e0*/  PLOP3.LUT P0, PT, P0, P1, PT, 0xf8, 0x8f ;  /* 0x00000000008f781c */ /* 0x000fda0000703f70 */
[----:B------:R-:W-:Y:S05]  /*13f0*/  @P0 BRA `(.L_x_41) ;  /* 0x00000004004c0947 */ /* 0x000fea0003800000 */
[----:B------:R-:W-:-:S13]  /*1400*/  LOP3.LUT P0, RZ, R20, 0x7fffffff, R15, 0xc8, !PT ;  /* 0x7fffffff14ff7812 */ /* 0x000fda000780c80f */
[----:B------:R-:W-:Y:S05]  /*1410*/  @!P0 BRA `(.L_x_42) ;  /* 0x00000004003c8947 */ /* 0x000fea0003800000 */
[C---:B------:R-:W-:Y:S02]  /*1420*/  FSETP.NEU.FTZ.AND P3, PT, |R0|.reuse, +INF , PT ;  /* 0x7f8000000000780b */ /* 0x040fe40003f7d200 */
[----:B------:R-:W-:Y:S02]  /*1430*/  FSETP.NEU.FTZ.AND P1, PT, |R3|, +INF , PT ;  /* 0x7f8000000300780b */ /* 0x000fe40003f3d200 */
[----:B------:R-:W-:-:S11]  /*1440*/  FSETP.NEU.FTZ.AND P0, PT, |R0|, +INF , PT ;  /* 0x7f8000000000780b */ /* 0x000fd60003f1d200 */
[----:B------:R-:W-:Y:S05]  /*1450*/  @!P1 BRA !P3, `(.L_x_42) ;  /* 0x00000004002c9947 */ /* 0x000fea0005800000 */
[----:B------:R-:W-:-:S04]  /*1460*/  LOP3.LUT P3, RZ, R15, 0x7fffffff, RZ, 0xc0, !PT ;  /* 0x7fffffff0fff7812 */ /* 0x000fc8000786c0ff */
[----:B------:R-:W-:-:S13]  /*1470*/  PLOP3.LUT P1, PT, P1, P3, PT, 0x2f, 0xf2 ;  /* 0x0000000000f2781c */ /* 0x000fda0000f26577 */
[----:B------:R-:W-:Y:S05]  /*1480*/  @P1 BRA `(.L_x_43) ;  /* 0x0000000400181947 */ /* 0x000fea0003800000 */
[----:B------:R-:W-:-:S04]  /*1490*/  LOP3.LUT P1, RZ, R20, 0x7fffffff, RZ, 0xc0, !PT ;  /* 0x7fffffff14ff7812 */ /* 0x000fc8000782c0ff */
[----:B------:R-:W-:-:S13]  /*14a0*/  PLOP3.LUT P0, PT, P0, P1, PT, 0x2f, 0xf2 ;  /* 0x0000000000f2781c */ /* 0x000fda0000702577 */
[----:B------:R-:W-:Y:S05]  /*14b0*/  @P0 BRA `(.L_x_44) ;  /* 0x0000000400000947 */ /* 0x000fea0003800000 */
[----:B------:R-:W-:Y:S02]  /*14c0*/  ISETP.GE.AND P0, PT, R21, RZ, PT ;  /* 0x000000ff1500720c */ /* 0x000fe40003f06270 */
[----:B------:R-:W-:-:S11]  /*14d0*/  ISETP.GE.AND P1, PT, R19, RZ, PT ;  /* 0x000000ff1300720c */ /* 0x000fd60003f26270 */
[----:B------:R-:W-:Y:S01]  /*14e0*/  @P0 MOV R14, RZ ;  /* 0x000000ff000e0202 */ /* 0x000fe20000000f00 */
[----:B------:R-:W-:Y:S02]  /*14f0*/  @!P0 IMAD.MOV.U32 R14, RZ, RZ, -0x40 ;  /* 0xffffffc0ff0e8424 */ /* 0x000fe400078e00ff */
[----:B------:R-:W-:Y:S01]  /*1500*/  @!P0 FFMA R15, R0, 1.84467440737095516160e+19, RZ ;  /* 0x5f800000000f8823 */ /* 0x000fe200000000ff */
[----:B------:R-:W-:Y:S02]  /*1510*/  @!P1 FFMA R20, R3, 1.84467440737095516160e+19, RZ ;  /* 0x5f80000003149823 */ /* 0x000fe400000000ff */
[----:B------:R-:W-:-:S07]  /*1520*/  @!P1 IADD3 R14, PT, PT, R14, 0x40, RZ ;  /* 0x000000400e0e9810 */ /* 0x000fce0007ffe0ff */
.L_x_40:
[----:B------:R-:W-:Y:S01]  /*1530*/  LEA R3, R13, 0xc0800000, 0x17 ;  /* 0xc08000000d037811 */ /* 0x000fe200078eb8ff */
[----:B------:R-:W-:Y:S01]  /*1540*/  BSSY.RECONVERGENT B4, `(.L_x_45) ;  /* 0x0000036000047945 */ /* 0x000fe20003800200 */
[----:B------:R-:W-:-:S03]  /*1550*/  IADD3 R22, PT, PT, R22, -0x7f, RZ ;  /* 0xffffff8116167810 */ /* 0x000fc60007ffe0ff */
[----:B------:R-:W-:Y:S02]  /*1560*/  IMAD.IADD R19, R20, 0x1, -R3 ;  /* 0x0000000114137824 */ /* 0x000fe400078e0a03 */
[----:B------:R-:W-:Y:S02]  /*1570*/  IMAD R0, R22, -0x800000, R15 ;  /* 0xff80000016007824 */ /* 0x000fe400078e020f */
[----:B------:R-:W0:Y:S01]  /*1580*/  MUFU.RCP R3, R19 ;  /* 0x0000001300037308 */ /* 0x000e220000001000 */
[----:B------:R-:W-:-:S04]  /*1590*/  FADD.FTZ R21, -R19, -RZ ;  /* 0x800000ff13157221 */ /* 0x000fc80000010100 */
[----:B0-----:R-:W-:-:S04]  /*15a0*/  FFMA R20, R3, R21, 1 ;  /* 0x3f80000003147423 */ /* 0x001fc80000000015 */
[----:B------:R-:W-:-:S04]  /*15b0*/  FFMA R3, R3, R20, R3 ;  /* 0x0000001403037223 */ /* 0x000fc80000000003 */
[----:B------:R-:W-:-:S04]  /*15c0*/  FFMA R20, R0, R3, RZ ;  /* 0x0000000300147223 */ /* 0x000fc800000000ff */
[----:B------:R-:W-:-:S04]  /*15d0*/  FFMA R15, R21, R20, R0 ;  /* 0x00000014150f7223 */ /* 0x000fc80000000000 */
[----:B------:R-:W-:Y:S01]  /*15e0*/  FFMA R20, R3, R15, R20 ;  /* 0x0000000f03147223 */ /* 0x000fe20000000014 */
[----:B------:R-:W-:-:S03]  /*15f0*/  IADD3 R15, PT, PT, R22, 0x7f, -R13 ;  /* 0x0000007f160f7810 */ /* 0x000fc60007ffe80d */
[----:B------:R-:W-:Y:S02]  /*1600*/  FFMA R21, R21, R20, R0 ;  /* 0x0000001415157223 */ /* 0x000fe40000000000 */
[----:B------:R-:W-:Y:S02]  /*1610*/  IMAD.IADD R15, R15, 0x1, R14 ;  /* 0x000000010f0f7824 */ /* 0x000fe400078e020e */
[----:B------:R-:W-:-:S05]  /*1620*/  FFMA R0, R3, R21, R20 ;  /* 0x0000001503007223 */ /* 0x000fca0000000014 */
[----:B------:R-:W-:-:S04]  /*1630*/  SHF.R.U32.HI R13, RZ, 0x17, R0 ;  /* 0x00000017ff0d7819 */ /* 0x000fc80000011600 */
[----:B------:R-:W-:-:S04]  /*1640*/  LOP3.LUT R13, R13, 0xff, RZ, 0xc0, !PT ;  /* 0x000000ff0d0d7812 */ /* 0x000fc800078ec0ff */
[----:B------:R-:W-:-:S05]  /*1650*/  IADD3 R19, PT, PT, R13, R15, RZ ;  /* 0x0000000f0d137210 */ /* 0x000fca0007ffe0ff */
[----:B------:R-:W-:-:S05]  /*1660*/  VIADD R13, R19, 0xffffffff ;  /* 0xffffffff130d7836 */ /* 0x000fca0000000000 */
[----:B------:R-:W-:-:S13]  /*1670*/  ISETP.GE.U32.AND P0, PT, R13, 0xfe, PT ;  /* 0x000000fe0d00780c */ /* 0x000fda0003f06070 */
[----:B------:R-:W-:Y:S05]  /*1680*/  @!P0 BRA `(.L_x_46) ;  /* 0x0000000000808947 */ /* 0x000fea0003800000 */
[----:B------:R-:W-:-:S13]  /*1690*/  ISETP.GT.AND P0, PT, R19, 0xfe, PT ;  /* 0x000000fe1300780c */ /* 0x000fda0003f04270 */
[----:B------:R-:W-:Y:S05]  /*16a0*/  @P0 BRA `(.L_x_47) ;  /* 0x00000000006c0947 */ /* 0x000fea0003800000 */
[----:B------:R-:W-:-:S13]  /*16b0*/  ISETP.GE.AND P0, PT, R19, 0x1, PT ;  /* 0x000000011300780c */ /* 0x000fda0003f06270 */
[----:B------:R-:W-:Y:S05]  /*16c0*/  @P0 BRA `(.L_x_48) ;  /* 0x0000000000740947 */ /* 0x000fea0003800000 */
[----:B------:R-:W-:Y:S02]  /*16d0*/  ISETP.GE.AND P0, PT, R19, -0x18, PT ;  /* 0xffffffe81300780c */ /* 0x000fe40003f06270 */
[----:B------:R-:W-:-:S11]  /*16e0*/  LOP3.LUT R0, R0, 0x80000000, RZ, 0xc0, !PT ;  /* 0x8000000000007812 */ /* 0x000fd600078ec0ff */
[----:B------:R-:W-:Y:S05]  /*16f0*/  @!P0 BRA `(.L_x_48) ;  /* 0x0000000000688947 */ /* 0x000fea0003800000 */
[-CC-:B------:R-:W-:Y:S01]  /*1700*/  FFMA.RZ R13, R3, R21.reuse, R20.reuse ;  /* 0x00000015030d7223 */ /* 0x180fe2000000c014 */
[----:B------:R-:W-:Y:S01]  /*1710*/  IMAD.MOV R15, RZ, RZ, -R19 ;  /* 0x000000ffff0f7224 */ /* 0x000fe200078e0a13 */
[C---:B------:R-:W-:Y:S02]  /*1720*/  ISETP.NE.AND P3, PT, R19.reuse, RZ, PT ;  /* 0x000000ff1300720c */ /* 0x040fe40003f65270 */
[----:B------:R-:W-:Y:S02]  /*1730*/  ISETP.NE.AND P1, PT, R19, RZ, PT ;  /* 0x000000ff1300720c */ /* 0x000fe40003f25270 */
[----:B------:R-:W-:Y:S01]  /*1740*/  LOP3.LUT R14, R13, 0x7fffff, RZ, 0xc0, !PT ;  /* 0x007fffff0d0e7812 */ /* 0x000fe200078ec0ff */
[CCC-:B------:R-:W-:Y:S01]  /*1750*/  FFMA.RP R13, R3.reuse, R21.reuse, R20.reuse ;  /* 0x00000015030d7223 */ /* 0x1c0fe20000008014 */
[----:B------:R-:W-:Y:S01]  /*1760*/  FFMA.RM R20, R3, R21, R20 ;  /* 0x0000001503147223 */ /* 0x000fe20000004014 */
[----:B------:R-:W-:Y:S02]  /*1770*/  IADD3 R3, PT, PT, R19, 0x20, RZ ;  /* 0x0000002013037810 */ /* 0x000fe40007ffe0ff */
[----:B------:R-:W-:-:S02]  /*1780*/  LOP3.LUT R14, R14, 0x800000, RZ, 0xfc, !PT ;  /* 0x008000000e0e7812 */ /* 0x000fc400078efcff */
[----:B------:R-:W-:Y:S02]  /*1790*/  FSETP.NEU.FTZ.AND P0, PT, R13, R20, PT ;  /* 0x000000140d00720b */ /* 0x000fe40003f1d000 */
[----:B------:R-:W-:Y:S02]  /*17a0*/  SHF.L.U32 R3, R14, R3, RZ ;  /* 0x000000030e037219 */ /* 0x000fe400000006ff */
[----:B------:R-:W-:Y:S02]  /*17b0*/  SEL R13, R15, RZ, P3 ;  /* 0x000000ff0f0d7207 */ /* 0x000fe40001800000 */
[----:B------:R-:W-:Y:S02]  /*17c0*/  ISETP.NE.AND P1, PT, R3, RZ, P1 ;  /* 0x000000ff0300720c */ /* 0x000fe40000f25270 */
[----:B------:R-:W-:Y:S02]  /*17d0*/  SHF.R.U32.HI R13, RZ, R13, R14 ;  /* 0x0000000dff0d7219 */ /* 0x000fe4000001160e */
[----:B------:R-:W-:-:S02]  /*17e0*/  PLOP3.LUT P0, PT, P0, P1, PT, 0xf8, 0x8f ;  /* 0x00000000008f781c */ /* 0x000fc40000703f70 */
[----:B------:R-:W-:Y:S02]  /*17f0*/  SHF.R.U32.HI R14, RZ, 0x1, R13 ;  /* 0x00000001ff0e7819 */ /* 0x000fe4000001160d */
[----:B------:R-:W-:-:S04]  /*1800*/  SEL R3, RZ, 0x1, !P0 ;  /* 0x00000001ff037807 */ /* 0x000fc80004000000 */
[----:B------:R-:W-:-:S04]  /*1810*/  LOP3.LUT R20, R3, 0x1, R14, 0xf8, !PT ;  /* 0x0000000103147812 */ /* 0x000fc800078ef80e */
[----:B------:R-:W-:-:S04]  /*1820*/  LOP3.LUT R13, R20, R13, RZ, 0xc0, !PT ;  /* 0x0000000d140d7212 */ /* 0x000fc800078ec0ff */
[----:B------:R-:W-:-:S04]  /*1830*/  IADD3 R13, PT, PT, R14, R13, RZ ;  /* 0x0000000d0e0d7210 */ /* 0x000fc80007ffe0ff */
[----:B------:R-:W-:Y:S01]  /*1840*/  LOP3.LUT R0, R13, R0, RZ, 0xfc, !PT ;  /* 0x000000000d007212 */ /* 0x000fe200078efcff */
[----:B------:R-:W-:Y:S06]  /*1850*/  BRA `(.L_x_48) ;  /* 0x0000000000107947 */ /* 0x000fec0003800000 */
.L_x_47:
[----:B------:R-:W-:-:S04]  /*1860*/  LOP3.LUT R0, R0, 0x80000000, RZ, 0xc0, !PT ;  /* 0x8000000000007812 */ /* 0x000fc800078ec0ff */
[----:B------:R-:W-:Y:S01]  /*1870*/  LOP3.LUT R0, R0, 0x7f800000, RZ, 0xfc, !PT ;  /* 0x7f80000000007812 */ /* 0x000fe200078efcff */
[----:B------:R-:W-:Y:S06]  /*1880*/  BRA `(.L_x_48) ;  /* 0x0000000000047947 */ /* 0x000fec0003800000 */
.L_x_46:
[----:B------:R-:W-:-:S07]  /*1890*/  IMAD R0, R15, 0x800000, R0 ;  /* 0x008000000f007824 */ /* 0x000fce00078e0200 */
.L_x_48:
[----:B------:R-:W-:Y:S05]  /*18a0*/  BSYNC.RECONVERGENT B4 ;  /* 0x0000000000047941 */ /* 0x000fea0003800200 */
.L_x_45:
[----:B------:R-:W-:Y:S05]  /*18b0*/  BRA `(.L_x_49) ;  /* 0x0000000000207947 */ /* 0x000fea0003800000 */
.L_x_44:
[----:B------:R-:W-:-:S04]  /*18c0*/  LOP3.LUT R0, R20, 0x80000000, R15, 0x48, !PT ;  /* 0x8000000014007812 */ /* 0x000fc800078e480f */
[----:B------:R-:W-:Y:S01]  /*18d0*/  LOP3.LUT R0, R0, 0x7f800000, RZ, 0xfc, !PT ;  /* 0x7f80000000007812 */ /* 0x000fe200078efcff */
[----:B------:R-:W-:Y:S06]  /*18e0*/  BRA `(.L_x_49) ;  /* 0x0000000000147947 */ /* 0x000fec0003800000 */
.L_x_43:
[----:B------:R-:W-:Y:S01]  /*18f0*/  LOP3.LUT R0, R20, 0x80000000, R15, 0x48, !PT ;  /* 0x8000000014007812 */ /* 0x000fe200078e480f */
[----:B------:R-:W-:Y:S06]  /*1900*/  BRA `(.L_x_49) ;  /* 0x00000000000c7947 */ /* 0x000fec0003800000 */
.L_x_42:
[----:B------:R-:W0:Y:S01]  /*1910*/  MUFU.RSQ R0, -QNAN ;  /* 0xffc0000000007908 */ /* 0x000e220000001400 */
[----:B------:R-:W-:Y:S05]  /*1920*/  BRA `(.L_x_49) ;  /* 0x0000000000047947 */ /* 0x000fea0003800000 */
.L_x_41:
[----:B------:R-:W-:-:S07]  /*1930*/  FADD.FTZ R0, R0, R3 ;  /* 0x0000000300007221 */ /* 0x000fce0000010000 */
.L_x_49:
[----:B------:R-:W-:Y:S05]  /*1940*/  BSYNC.RECONVERGENT B3 ;  /* 0x0000000000037941 */ /* 0x000fea0003800200 */
.L_x_39:
[----:B------:R-:W-:-:S04]  /*1950*/  HFMA2 R13, -RZ, RZ, 0, 0 ;  /* 0x00000000ff0d7431 */ /* 0x000fc800000001ff */
[----:B0-----:R-:W-:Y:S05]  /*1960*/  RET.REL.NODEC R12 `(_Z39fusedScaledDotProductAttentionOptimizedPKfS0_S0_Pfiif) ;  /* 0xffffffe40ca47950 */ /* 0x001fea0003c3ffff */
.L_x_50:
[----:B------:R-:W-:-:S00]  /*1970*/  BRA `(.L_x_50) ;  /* 0xfffffffc00fc7947 */ /* 0x000fc0000383ffff */
[----:B------:R-:W-:-:S00]  /*1980*/  NOP ;  /* 0x0000000000007918 */ /* 0x000fc00000000000 */
[----:B------:R-:W-:-:S00]  /*1990*/  NOP ;  /* 0x0000000000007918 */ /* 0x000fc00000000000 */
[----:B------:R-:W-:-:S00]  /*19a0*/  NOP ;  /* 0x0000000000007918 */ /* 0x000fc00000000000 */
[----:B------:R-:W-:-:S00]  /*19b0*/  NOP ;  /* 0x0000000000007918 */ /* 0x000fc00000000000 */
[----:B------:R-:W-:-:S00]  /*19c0*/  NOP ;  /* 0x0000000000007918 */ /* 0x000fc00000000000 */
[----:B------:R-:W-:-:S00]  /*19d0*/  NOP ;  /* 0x0000000000007918 */ /* 0x000fc00000000000 */
[----:B------:R-:W-:-:S00]  /*19e0*/  NOP ;  /* 0x0000000000007918 */ /* 0x000fc00000000000 */
[----:B------:R-:W-:-:S00]  /*19f0*/  NOP ;  /* 0x0000000000007918 */ /* 0x000fc00000000000 */
.L_x_51:


//--------------------- .nv.shared._Z39fusedScaledDotProductAttentionOptimizedPKfS0_S0_Pfiif --------------------------
	.section	.nv.shared._Z39fusedScaledDotProductAttentionOptimizedPKfS0_S0_Pfiif,"aw",@nobits
	.sectionflags	@""
	.align	4
.nv.shared._Z39fusedScaledDotProductAttentionOptimizedPKfS0_S0_Pfiif:
	.zero		3200


//--------------------- .nv.shared.reserved.0     --------------------------
	.section	.nv.shared.reserved.0,"aw",@nobits
	.weak		__nv_reservedSMEM_offset_0_alias
	.size		__nv_reservedSMEM_offset_0_alias, 0, 64
	.other		__nv_reservedSMEM_offset_0_alias,@"STO_CUDA_RESERVED_SHARED STV_DEFAULT"
__nv_reservedSMEM_offset_0_alias:
	.zero		0
	.zero		64


//--------------------- .nv.constant0._Z39fusedScaledDotProductAttentionOptimizedPKfS0_S0_Pfiif --------------------------
	.section	.nv.constant0._Z39fusedScaledDotProductAttentionOptimizedPKfS0_S0_Pfiif,"a",@progbits
	.sectionflags	@""
	.align	4
.nv.constant0._Z39fusedScaledDotProductAttentionOptimizedPKfS0_S0_Pfiif:
	.zero		940


//--------------------- SYMBOLS --------------------------

	.type		.nv.reservedSmem.offset0,@object
	.size		.nv.reservedSmem.offset0,0x4
	.type		.nv.reservedSmem.cap,@object
	.size		.nv.reservedSmem.cap,0x4
